//
// Generated by NVIDIA NVVM Compiler
//
// Compiler Build ID: CL-36424714
// Cuda compilation tools, release 13.0, V13.0.88
// Based on NVVM 20.0.0
//

.version 9.0
.target sm_100
.address_size 64

	// .globl	_Z7nekbonePdS_S_S_i
// _ZZ7nekbonePdS_S_S_iE2ur has been demoted
// _ZZ7nekbonePdS_S_S_iE2us has been demoted
// _ZZ7nekbonePdS_S_S_iE2ut has been demoted
// _ZZ7nekbonePdS_S_S_iE2ul has been demoted
// _ZZ7nekbonePdS_S_S_iE3d_s has been demoted

.visible .entry _Z7nekbonePdS_S_S_i(
	.param .u64 .ptr .align 1 _Z7nekbonePdS_S_S_i_param_0,
	.param .u64 .ptr .align 1 _Z7nekbonePdS_S_S_i_param_1,
	.param .u64 .ptr .align 1 _Z7nekbonePdS_S_S_i_param_2,
	.param .u64 .ptr .align 1 _Z7nekbonePdS_S_S_i_param_3,
	.param .u32 _Z7nekbonePdS_S_S_i_param_4
)
{
	.reg .pred 	%p<26>;
	.reg .b32 	%r<409>;
	.reg .b64 	%rd<22>;
	.reg .b64 	%fd<392>;
	// demoted variable
	.shared .align 8 .b8 _ZZ7nekbonePdS_S_S_iE2ur[8192];
	// demoted variable
	.shared .align 8 .b8 _ZZ7nekbonePdS_S_S_iE2us[8192];
	// demoted variable
	.shared .align 8 .b8 _ZZ7nekbonePdS_S_S_iE2ut[8192];
	// demoted variable
	.shared .align 8 .b8 _ZZ7nekbonePdS_S_S_iE2ul[8192];
	// demoted variable
	.shared .align 8 .b8 _ZZ7nekbonePdS_S_S_iE3d_s[1024];
	ld.param.u64 	%rd6, [_Z7nekbonePdS_S_S_i_param_0];
	ld.param.u64 	%rd4, [_Z7nekbonePdS_S_S_i_param_1];
	ld.param.u64 	%rd7, [_Z7nekbonePdS_S_S_i_param_2];
	ld.param.u64 	%rd5, [_Z7nekbonePdS_S_S_i_param_3];
	ld.param.u32 	%r83, [_Z7nekbonePdS_S_S_i_param_4];
	cvta.to.global.u64 	%rd1, %rd7;
	cvta.to.global.u64 	%rd2, %rd6;
	mul.lo.s32 	%r1, %r83, %r83;
	mul.lo.s32 	%r2, %r1, %r83;
	mov.u32 	%r84, %ctaid.x;
	mul.lo.s32 	%r3, %r2, %r84;
	mov.u32 	%r397, %tid.x;
	setp.ge.s32 	%p1, %r397, %r2;
	@%p1 bra 	$L__BB0_3;
	mov.u32 	%r5, %ntid.x;
	cvta.to.global.u64 	%rd3, %rd4;
	mov.u32 	%r390, %r397;
$L__BB0_2:
	add.s32 	%r85, %r390, %r3;
	mul.wide.s32 	%rd8, %r85, 8;
	add.s64 	%rd9, %rd3, %rd8;
	ld.global.f64 	%fd49, [%rd9];
	shl.b32 	%r86, %r390, 3;
	mov.u32 	%r87, _ZZ7nekbonePdS_S_S_iE2ul;
	add.s32 	%r88, %r87, %r86;
	st.shared.f64 	[%r88], %fd49;
	add.s32 	%r390, %r390, %r5;
	setp.lt.s32 	%p2, %r390, %r2;
	@%p2 bra 	$L__BB0_2;
$L__BB0_3:
	setp.gt.u32 	%p3, %r397, 127;
	@%p3 bra 	$L__BB0_5;
	cvta.to.global.u64 	%rd10, %rd5;
	mul.wide.u32 	%rd11, %r397, 8;
	add.s64 	%rd12, %rd10, %rd11;
	ld.global.f64 	%fd50, [%rd12];
	shl.b32 	%r89, %r397, 3;
	mov.u32 	%r90, _ZZ7nekbonePdS_S_S_iE3d_s;
	add.s32 	%r91, %r90, %r89;
	st.shared.f64 	[%r91], %fd50;
$L__BB0_5:
	setp.ge.s32 	%p4, %r397, %r2;
	bar.sync 	0;
	@%p4 bra 	$L__BB0_21;
	setp.gt.s32 	%p5, %r83, 0;
	mov.u32 	%r8, %ntid.x;
	mov.u32 	%r396, %r397;
	@%p5 bra 	$L__BB0_7;
	bra.uni 	$L__BB0_20;
$L__BB0_7:
	add.s32 	%r9, %r83, -1;
	and.b32  	%r10, %r83, 7;
	add.s32 	%r11, %r10, -1;
	and.b32  	%r12, %r83, 3;
	and.b32  	%r13, %r83, 2147483640;
	and.b32  	%r14, %r83, 1;
	mov.u32 	%r391, %r397;
$L__BB0_8:
	setp.lt.u32 	%p7, %r9, 7;
	div.s32 	%r102, %r391, %r83;
	mul.lo.s32 	%r16, %r102, %r83;
	sub.s32 	%r17, %r391, %r16;
	div.s32 	%r18, %r102, %r83;
	mul.lo.s32 	%r19, %r18, %r83;
	sub.s32 	%r20, %r102, %r19;
	mov.f64 	%fd383, 0d0000000000000000;
	mov.b32 	%r394, 0;
	mov.f64 	%fd382, %fd383;
	mov.f64 	%fd381, %fd383;
	@%p7 bra 	$L__BB0_11;
	mov.f64 	%fd383, 0d0000000000000000;
	mov.b32 	%r392, 0;
$L__BB0_10:
	.pragma "nounroll";
	mul.lo.s32 	%r104, %r392, %r83;
	add.s32 	%r105, %r104, %r17;
	shl.b32 	%r106, %r105, 3;
	mov.u32 	%r107, _ZZ7nekbonePdS_S_S_iE3d_s;
	add.s32 	%r108, %r107, %r106;
	ld.shared.f64 	%fd69, [%r108];
	add.s32 	%r109, %r392, %r16;
	shl.b32 	%r110, %r109, 3;
	mov.u32 	%r111, _ZZ7nekbonePdS_S_S_iE2ul;
	add.s32 	%r112, %r111, %r110;
	ld.shared.f64 	%fd70, [%r112];
	fma.rn.f64 	%fd71, %fd69, %fd70, %fd381;
	add.s32 	%r113, %r104, %r20;
	shl.b32 	%r114, %r113, 3;
	add.s32 	%r115, %r107, %r114;
	ld.shared.f64 	%fd72, [%r115];
	add.s32 	%r116, %r392, %r19;
	mad.lo.s32 	%r117, %r116, %r83, %r17;
	shl.b32 	%r118, %r117, 3;
	add.s32 	%r119, %r111, %r118;
	ld.shared.f64 	%fd73, [%r119];
	fma.rn.f64 	%fd74, %fd72, %fd73, %fd382;
	add.s32 	%r120, %r104, %r18;
	shl.b32 	%r121, %r120, 3;
	add.s32 	%r122, %r107, %r121;
	ld.shared.f64 	%fd75, [%r122];
	mad.lo.s32 	%r123, %r113, %r83, %r17;
	shl.b32 	%r124, %r123, 3;
	add.s32 	%r125, %r111, %r124;
	ld.shared.f64 	%fd76, [%r125];
	fma.rn.f64 	%fd77, %fd75, %fd76, %fd383;
	shl.b32 	%r126, %r83, 3;
	add.s32 	%r127, %r108, %r126;
	ld.shared.f64 	%fd78, [%r127];
	ld.shared.f64 	%fd79, [%r112+8];
	fma.rn.f64 	%fd80, %fd78, %fd79, %fd71;
	add.s32 	%r128, %r115, %r126;
	ld.shared.f64 	%fd81, [%r128];
	add.s32 	%r129, %r119, %r126;
	ld.shared.f64 	%fd82, [%r129];
	fma.rn.f64 	%fd83, %fd81, %fd82, %fd74;
	add.s32 	%r130, %r122, %r126;
	ld.shared.f64 	%fd84, [%r130];
	shl.b32 	%r131, %r1, 3;
	add.s32 	%r132, %r125, %r131;
	ld.shared.f64 	%fd85, [%r132];
	fma.rn.f64 	%fd86, %fd84, %fd85, %fd77;
	add.s32 	%r133, %r127, %r126;
	ld.shared.f64 	%fd87, [%r133];
	ld.shared.f64 	%fd88, [%r112+16];
	fma.rn.f64 	%fd89, %fd87, %fd88, %fd80;
	add.s32 	%r134, %r128, %r126;
	ld.shared.f64 	%fd90, [%r134];
	add.s32 	%r135, %r129, %r126;
	ld.shared.f64 	%fd91, [%r135];
	fma.rn.f64 	%fd92, %fd90, %fd91, %fd83;
	add.s32 	%r136, %r130, %r126;
	ld.shared.f64 	%fd93, [%r136];
	add.s32 	%r137, %r132, %r131;
	ld.shared.f64 	%fd94, [%r137];
	fma.rn.f64 	%fd95, %fd93, %fd94, %fd86;
	add.s32 	%r138, %r133, %r126;
	ld.shared.f64 	%fd96, [%r138];
	ld.shared.f64 	%fd97, [%r112+24];
	fma.rn.f64 	%fd98, %fd96, %fd97, %fd89;
	add.s32 	%r139, %r134, %r126;
	ld.shared.f64 	%fd99, [%r139];
	add.s32 	%r140, %r135, %r126;
	ld.shared.f64 	%fd100, [%r140];
	fma.rn.f64 	%fd101, %fd99, %fd100, %fd92;
	add.s32 	%r141, %r136, %r126;
	ld.shared.f64 	%fd102, [%r141];
	add.s32 	%r142, %r137, %r131;
	ld.shared.f64 	%fd103, [%r142];
	fma.rn.f64 	%fd104, %fd102, %fd103, %fd95;
	add.s32 	%r143, %r138, %r126;
	ld.shared.f64 	%fd105, [%r143];
	ld.shared.f64 	%fd106, [%r112+32];
	fma.rn.f64 	%fd107, %fd105, %fd106, %fd98;
	add.s32 	%r144, %r139, %r126;
	ld.shared.f64 	%fd108, [%r144];
	add.s32 	%r145, %r140, %r126;
	ld.shared.f64 	%fd109, [%r145];
	fma.rn.f64 	%fd110, %fd108, %fd109, %fd101;
	add.s32 	%r146, %r141, %r126;
	ld.shared.f64 	%fd111, [%r146];
	add.s32 	%r147, %r142, %r131;
	ld.shared.f64 	%fd112, [%r147];
	fma.rn.f64 	%fd113, %fd111, %fd112, %fd104;
	add.s32 	%r148, %r143, %r126;
	ld.shared.f64 	%fd114, [%r148];
	ld.shared.f64 	%fd115, [%r112+40];
	fma.rn.f64 	%fd116, %fd114, %fd115, %fd107;
	add.s32 	%r149, %r144, %r126;
	ld.shared.f64 	%fd117, [%r149];
	add.s32 	%r150, %r145, %r126;
	ld.shared.f64 	%fd118, [%r150];
	fma.rn.f64 	%fd119, %fd117, %fd118, %fd110;
	add.s32 	%r151, %r146, %r126;
	ld.shared.f64 	%fd120, [%r151];
	add.s32 	%r152, %r147, %r131;
	ld.shared.f64 	%fd121, [%r152];
	fma.rn.f64 	%fd122, %fd120, %fd121, %fd113;
	add.s32 	%r153, %r148, %r126;
	ld.shared.f64 	%fd123, [%r153];
	ld.shared.f64 	%fd124, [%r112+48];
	fma.rn.f64 	%fd125, %fd123, %fd124, %fd116;
	add.s32 	%r154, %r149, %r126;
	ld.shared.f64 	%fd126, [%r154];
	add.s32 	%r155, %r150, %r126;
	ld.shared.f64 	%fd127, [%r155];
	fma.rn.f64 	%fd128, %fd126, %fd127, %fd119;
	add.s32 	%r156, %r151, %r126;
	ld.shared.f64 	%fd129, [%r156];
	add.s32 	%r157, %r152, %r131;
	ld.shared.f64 	%fd130, [%r157];
	fma.rn.f64 	%fd131, %fd129, %fd130, %fd122;
	add.s32 	%r158, %r153, %r126;
	ld.shared.f64 	%fd132, [%r158];
	ld.shared.f64 	%fd133, [%r112+56];
	fma.rn.f64 	%fd381, %fd132, %fd133, %fd125;
	add.s32 	%r159, %r154, %r126;
	ld.shared.f64 	%fd134, [%r159];
	add.s32 	%r160, %r155, %r126;
	ld.shared.f64 	%fd135, [%r160];
	fma.rn.f64 	%fd382, %fd134, %fd135, %fd128;
	add.s32 	%r161, %r156, %r126;
	ld.shared.f64 	%fd136, [%r161];
	add.s32 	%r162, %r157, %r131;
	ld.shared.f64 	%fd137, [%r162];
	fma.rn.f64 	%fd383, %fd136, %fd137, %fd131;
	add.s32 	%r392, %r392, 8;
	setp.ne.s32 	%p8, %r392, %r13;
	mov.u32 	%r394, %r13;
	@%p8 bra 	$L__BB0_10;
$L__BB0_11:
	setp.eq.s32 	%p9, %r10, 0;
	@%p9 bra 	$L__BB0_19;
	setp.lt.u32 	%p10, %r11, 3;
	@%p10 bra 	$L__BB0_14;
	mul.lo.s32 	%r163, %r394, %r83;
	add.s32 	%r164, %r163, %r17;
	shl.b32 	%r165, %r164, 3;
	mov.u32 	%r166, _ZZ7nekbonePdS_S_S_iE3d_s;
	add.s32 	%r167, %r166, %r165;
	ld.shared.f64 	%fd139, [%r167];
	add.s32 	%r168, %r394, %r16;
	shl.b32 	%r169, %r168, 3;
	mov.u32 	%r170, _ZZ7nekbonePdS_S_S_iE2ul;
	add.s32 	%r171, %r170, %r169;
	ld.shared.f64 	%fd140, [%r171];
	fma.rn.f64 	%fd141, %fd139, %fd140, %fd381;
	add.s32 	%r172, %r163, %r20;
	shl.b32 	%r173, %r172, 3;
	add.s32 	%r174, %r166, %r173;
	ld.shared.f64 	%fd142, [%r174];
	add.s32 	%r175, %r394, %r19;
	mad.lo.s32 	%r176, %r175, %r83, %r17;
	shl.b32 	%r177, %r176, 3;
	add.s32 	%r178, %r170, %r177;
	ld.shared.f64 	%fd143, [%r178];
	fma.rn.f64 	%fd144, %fd142, %fd143, %fd382;
	add.s32 	%r179, %r163, %r18;
	shl.b32 	%r180, %r179, 3;
	add.s32 	%r181, %r166, %r180;
	ld.shared.f64 	%fd145, [%r181];
	mad.lo.s32 	%r182, %r172, %r83, %r17;
	shl.b32 	%r183, %r182, 3;
	add.s32 	%r184, %r170, %r183;
	ld.shared.f64 	%fd146, [%r184];
	fma.rn.f64 	%fd147, %fd145, %fd146, %fd383;
	shl.b32 	%r185, %r83, 3;
	add.s32 	%r186, %r167, %r185;
	ld.shared.f64 	%fd148, [%r186];
	ld.shared.f64 	%fd149, [%r171+8];
	fma.rn.f64 	%fd150, %fd148, %fd149, %fd141;
	add.s32 	%r187, %r174, %r185;
	ld.shared.f64 	%fd151, [%r187];
	add.s32 	%r188, %r178, %r185;
	ld.shared.f64 	%fd152, [%r188];
	fma.rn.f64 	%fd153, %fd151, %fd152, %fd144;
	add.s32 	%r189, %r181, %r185;
	ld.shared.f64 	%fd154, [%r189];
	shl.b32 	%r190, %r1, 3;
	add.s32 	%r191, %r184, %r190;
	ld.shared.f64 	%fd155, [%r191];
	fma.rn.f64 	%fd156, %fd154, %fd155, %fd147;
	add.s32 	%r192, %r186, %r185;
	ld.shared.f64 	%fd157, [%r192];
	ld.shared.f64 	%fd158, [%r171+16];
	fma.rn.f64 	%fd159, %fd157, %fd158, %fd150;
	add.s32 	%r193, %r187, %r185;
	ld.shared.f64 	%fd160, [%r193];
	add.s32 	%r194, %r188, %r185;
	ld.shared.f64 	%fd161, [%r194];
	fma.rn.f64 	%fd162, %fd160, %fd161, %fd153;
	add.s32 	%r195, %r189, %r185;
	ld.shared.f64 	%fd163, [%r195];
	add.s32 	%r196, %r191, %r190;
	ld.shared.f64 	%fd164, [%r196];
	fma.rn.f64 	%fd165, %fd163, %fd164, %fd156;
	add.s32 	%r197, %r192, %r185;
	ld.shared.f64 	%fd166, [%r197];
	ld.shared.f64 	%fd167, [%r171+24];
	fma.rn.f64 	%fd381, %fd166, %fd167, %fd159;
	add.s32 	%r198, %r193, %r185;
	ld.shared.f64 	%fd168, [%r198];
	add.s32 	%r199, %r194, %r185;
	ld.shared.f64 	%fd169, [%r199];
	fma.rn.f64 	%fd382, %fd168, %fd169, %fd162;
	add.s32 	%r200, %r195, %r185;
	ld.shared.f64 	%fd170, [%r200];
	add.s32 	%r201, %r196, %r190;
	ld.shared.f64 	%fd171, [%r201];
	fma.rn.f64 	%fd383, %fd170, %fd171, %fd165;
	add.s32 	%r394, %r394, 4;
$L__BB0_14:
	setp.eq.s32 	%p11, %r12, 0;
	@%p11 bra 	$L__BB0_19;
	setp.eq.s32 	%p12, %r12, 1;
	@%p12 bra 	$L__BB0_17;
	mul.lo.s32 	%r202, %r394, %r83;
	add.s32 	%r203, %r202, %r17;
	shl.b32 	%r204, %r203, 3;
	mov.u32 	%r205, _ZZ7nekbonePdS_S_S_iE3d_s;
	add.s32 	%r206, %r205, %r204;
	ld.shared.f64 	%fd173, [%r206];
	add.s32 	%r207, %r394, %r16;
	shl.b32 	%r208, %r207, 3;
	mov.u32 	%r209, _ZZ7nekbonePdS_S_S_iE2ul;
	add.s32 	%r210, %r209, %r208;
	ld.shared.f64 	%fd174, [%r210];
	fma.rn.f64 	%fd175, %fd173, %fd174, %fd381;
	add.s32 	%r211, %r202, %r20;
	shl.b32 	%r212, %r211, 3;
	add.s32 	%r213, %r205, %r212;
	ld.shared.f64 	%fd176, [%r213];
	add.s32 	%r214, %r394, %r19;
	mad.lo.s32 	%r215, %r214, %r83, %r17;
	shl.b32 	%r216, %r215, 3;
	add.s32 	%r217, %r209, %r216;
	ld.shared.f64 	%fd177, [%r217];
	fma.rn.f64 	%fd178, %fd176, %fd177, %fd382;
	add.s32 	%r218, %r202, %r18;
	shl.b32 	%r219, %r218, 3;
	add.s32 	%r220, %r205, %r219;
	ld.shared.f64 	%fd179, [%r220];
	mad.lo.s32 	%r221, %r211, %r83, %r17;
	shl.b32 	%r222, %r221, 3;
	add.s32 	%r223, %r209, %r222;
	ld.shared.f64 	%fd180, [%r223];
	fma.rn.f64 	%fd181, %fd179, %fd180, %fd383;
	shl.b32 	%r224, %r83, 3;
	add.s32 	%r225, %r206, %r224;
	ld.shared.f64 	%fd182, [%r225];
	ld.shared.f64 	%fd183, [%r210+8];
	fma.rn.f64 	%fd381, %fd182, %fd183, %fd175;
	add.s32 	%r226, %r213, %r224;
	ld.shared.f64 	%fd184, [%r226];
	add.s32 	%r227, %r217, %r224;
	ld.shared.f64 	%fd185, [%r227];
	fma.rn.f64 	%fd382, %fd184, %fd185, %fd178;
	add.s32 	%r228, %r220, %r224;
	ld.shared.f64 	%fd186, [%r228];
	shl.b32 	%r229, %r1, 3;
	add.s32 	%r230, %r223, %r229;
	ld.shared.f64 	%fd187, [%r230];
	fma.rn.f64 	%fd383, %fd186, %fd187, %fd181;
	add.s32 	%r394, %r394, 2;
$L__BB0_17:
	setp.eq.s32 	%p13, %r14, 0;
	@%p13 bra 	$L__BB0_19;
	mul.lo.s32 	%r231, %r394, %r83;
	add.s32 	%r232, %r231, %r17;
	shl.b32 	%r233, %r232, 3;
	mov.u32 	%r234, _ZZ7nekbonePdS_S_S_iE3d_s;
	add.s32 	%r235, %r234, %r233;
	ld.shared.f64 	%fd188, [%r235];
	add.s32 	%r236, %r394, %r16;
	shl.b32 	%r237, %r236, 3;
	mov.u32 	%r238, _ZZ7nekbonePdS_S_S_iE2ul;
	add.s32 	%r239, %r238, %r237;
	ld.shared.f64 	%fd189, [%r239];
	fma.rn.f64 	%fd381, %fd188, %fd189, %fd381;
	add.s32 	%r240, %r231, %r20;
	shl.b32 	%r241, %r240, 3;
	add.s32 	%r242, %r234, %r241;
	ld.shared.f64 	%fd190, [%r242];
	add.s32 	%r243, %r394, %r19;
	mad.lo.s32 	%r244, %r243, %r83, %r17;
	shl.b32 	%r245, %r244, 3;
	add.s32 	%r246, %r238, %r245;
	ld.shared.f64 	%fd191, [%r246];
	fma.rn.f64 	%fd382, %fd190, %fd191, %fd382;
	add.s32 	%r247, %r231, %r18;
	shl.b32 	%r248, %r247, 3;
	add.s32 	%r249, %r234, %r248;
	ld.shared.f64 	%fd192, [%r249];
	mad.lo.s32 	%r250, %r240, %r83, %r17;
	shl.b32 	%r251, %r250, 3;
	add.s32 	%r252, %r238, %r251;
	ld.shared.f64 	%fd193, [%r252];
	fma.rn.f64 	%fd383, %fd192, %fd193, %fd383;
$L__BB0_19:
	add.s32 	%r253, %r391, %r3;
	mul.lo.s32 	%r254, %r253, 6;
	mul.wide.s32 	%rd15, %r254, 8;
	add.s64 	%rd16, %rd1, %rd15;
	ld.global.f64 	%fd194, [%rd16];
	ld.global.f64 	%fd195, [%rd16+8];
	mul.f64 	%fd196, %fd382, %fd195;
	fma.rn.f64 	%fd197, %fd381, %fd194, %fd196;
	ld.global.f64 	%fd198, [%rd16+16];
	fma.rn.f64 	%fd199, %fd383, %fd198, %fd197;
	shl.b32 	%r255, %r391, 3;
	mov.u32 	%r256, _ZZ7nekbonePdS_S_S_iE2ur;
	add.s32 	%r257, %r256, %r255;
	st.shared.f64 	[%r257], %fd199;
	ld.global.f64 	%fd200, [%rd16+24];
	mul.f64 	%fd201, %fd382, %fd200;
	fma.rn.f64 	%fd202, %fd381, %fd195, %fd201;
	ld.global.f64 	%fd203, [%rd16+32];
	fma.rn.f64 	%fd204, %fd383, %fd203, %fd202;
	mov.u32 	%r258, _ZZ7nekbonePdS_S_S_iE2us;
	add.s32 	%r259, %r258, %r255;
	st.shared.f64 	[%r259], %fd204;
	mul.f64 	%fd205, %fd382, %fd203;
	fma.rn.f64 	%fd206, %fd381, %fd198, %fd205;
	ld.global.f64 	%fd207, [%rd16+40];
	fma.rn.f64 	%fd208, %fd383, %fd207, %fd206;
	mov.u32 	%r260, _ZZ7nekbonePdS_S_S_iE2ut;
	add.s32 	%r261, %r260, %r255;
	st.shared.f64 	[%r261], %fd208;
	add.s32 	%r391, %r391, %r8;
	setp.lt.s32 	%p14, %r391, %r2;
	@%p14 bra 	$L__BB0_8;
	bra.uni 	$L__BB0_21;
$L__BB0_20:
	add.s32 	%r92, %r396, %r3;
	mul.lo.s32 	%r93, %r92, 6;
	mul.wide.s32 	%rd13, %r93, 8;
	add.s64 	%rd14, %rd1, %rd13;
	ld.global.f64 	%fd51, [%rd14];
	ld.global.f64 	%fd52, [%rd14+8];
	mul.f64 	%fd53, %fd52, 0d0000000000000000;
	fma.rn.f64 	%fd54, %fd51, 0d0000000000000000, %fd53;
	ld.global.f64 	%fd55, [%rd14+16];
	fma.rn.f64 	%fd56, %fd55, 0d0000000000000000, %fd54;
	shl.b32 	%r94, %r396, 3;
	mov.u32 	%r95, _ZZ7nekbonePdS_S_S_iE2ur;
	add.s32 	%r96, %r95, %r94;
	st.shared.f64 	[%r96], %fd56;
	ld.global.f64 	%fd57, [%rd14+24];
	mul.f64 	%fd58, %fd57, 0d0000000000000000;
	fma.rn.f64 	%fd59, %fd52, 0d0000000000000000, %fd58;
	ld.global.f64 	%fd60, [%rd14+32];
	mul.f64 	%fd61, %fd60, 0d0000000000000000;
	add.f64 	%fd62, %fd59, %fd61;
	mov.u32 	%r97, _ZZ7nekbonePdS_S_S_iE2us;
	add.s32 	%r98, %r97, %r94;
	st.shared.f64 	[%r98], %fd62;
	fma.rn.f64 	%fd63, %fd55, 0d0000000000000000, %fd61;
	ld.global.f64 	%fd64, [%rd14+40];
	fma.rn.f64 	%fd65, %fd64, 0d0000000000000000, %fd63;
	mov.u32 	%r99, _ZZ7nekbonePdS_S_S_iE2ut;
	add.s32 	%r100, %r99, %r94;
	st.shared.f64 	[%r100], %fd65;
	add.s32 	%r396, %r396, %r8;
	setp.lt.s32 	%p6, %r396, %r2;
	@%p6 bra 	$L__BB0_20;
$L__BB0_21:
	setp.ge.s32 	%p15, %r397, %r2;
	bar.sync 	0;
	@%p15 bra 	$L__BB0_37;
	setp.gt.s32 	%p16, %r83, 0;
	mov.u32 	%r31, %ntid.x;
	@%p16 bra 	$L__BB0_23;
	bra.uni 	$L__BB0_36;
$L__BB0_23:
	and.b32  	%r32, %r83, 7;
	and.b32  	%r33, %r83, 3;
	and.b32  	%r34, %r83, 2147483640;
	and.b32  	%r35, %r83, 1;
	neg.s32 	%r36, %r34;
	shl.b32 	%r37, %r83, 3;
	shl.b32 	%r38, %r83, 5;
	shl.b32 	%r39, %r83, 6;
$L__BB0_24:
	add.s32 	%r264, %r83, -1;
	setp.lt.u32 	%p18, %r264, 7;
	div.s32 	%r41, %r397, %r83;
	mul.lo.s32 	%r42, %r41, %r83;
	sub.s32 	%r43, %r397, %r42;
	rem.s32 	%r44, %r41, %r83;
	sub.s32 	%r45, %r41, %r44;
	mul.lo.s32 	%r46, %r43, %r83;
	mul.lo.s32 	%r47, %r44, %r83;
	mov.f64 	%fd391, 0d0000000000000000;
	mov.b32 	%r406, 0;
	@%p18 bra 	$L__BB0_27;
	shl.b32 	%r266, %r44, 3;
	add.s32 	%r267, %r37, %r266;
	shl.b32 	%r268, %r41, 3;
	sub.s32 	%r269, %r267, %r268;
	shl.b32 	%r270, %r397, 3;
	mad.lo.s32 	%r48, %r83, %r269, %r270;
	shl.b32 	%r271, %r83, 4;
	add.s32 	%r272, %r271, %r266;
	sub.s32 	%r273, %r272, %r268;
	mad.lo.s32 	%r49, %r83, %r273, %r270;
	mad.lo.s32 	%r274, %r83, 24, %r266;
	sub.s32 	%r275, %r274, %r268;
	mad.lo.s32 	%r50, %r83, %r275, %r270;
	add.s32 	%r276, %r38, %r266;
	sub.s32 	%r277, %r276, %r268;
	mad.lo.s32 	%r51, %r83, %r277, %r270;
	mad.lo.s32 	%r278, %r83, 40, %r266;
	sub.s32 	%r279, %r278, %r268;
	mad.lo.s32 	%r52, %r83, %r279, %r270;
	mad.lo.s32 	%r280, %r83, 48, %r266;
	sub.s32 	%r281, %r280, %r268;
	mad.lo.s32 	%r53, %r83, %r281, %r270;
	mad.lo.s32 	%r282, %r83, 56, %r266;
	sub.s32 	%r283, %r282, %r268;
	mad.lo.s32 	%r54, %r83, %r283, %r270;
	sub.s32 	%r284, %r44, %r41;
	mad.lo.s32 	%r55, %r37, %r284, %r270;
	mov.u32 	%r285, _ZZ7nekbonePdS_S_S_iE3d_s;
	add.s32 	%r286, %r285, 32;
	mad.lo.s32 	%r402, %r37, %r43, %r286;
	mov.u32 	%r287, _ZZ7nekbonePdS_S_S_iE2ur;
	mad.lo.s32 	%r288, %r37, %r41, %r287;
	add.s32 	%r401, %r288, 32;
	mul.lo.s32 	%r289, %r37, %r44;
	add.s32 	%r400, %r286, %r289;
	sub.s32 	%r290, %r270, %r289;
	mov.u32 	%r291, _ZZ7nekbonePdS_S_S_iE2us;
	add.s32 	%r399, %r291, %r290;
	sub.s32 	%r292, %r268, %r266;
	add.s32 	%r398, %r286, %r292;
	mov.f64 	%fd391, 0d0000000000000000;
	mov.u32 	%r403, _ZZ7nekbonePdS_S_S_iE2ut;
	mov.u32 	%r404, %r36;
$L__BB0_26:
	.pragma "nounroll";
	ld.shared.f64 	%fd212, [%r402+-32];
	ld.shared.f64 	%fd213, [%r401+-32];
	ld.shared.f64 	%fd214, [%r400+-32];
	ld.shared.f64 	%fd215, [%r399];
	mul.f64 	%fd216, %fd214, %fd215;
	fma.rn.f64 	%fd217, %fd212, %fd213, %fd216;
	ld.shared.f64 	%fd218, [%r398+-32];
	add.s32 	%r293, %r403, %r55;
	ld.shared.f64 	%fd219, [%r293];
	fma.rn.f64 	%fd220, %fd218, %fd219, %fd217;
	add.f64 	%fd221, %fd391, %fd220;
	ld.shared.f64 	%fd222, [%r402+-24];
	ld.shared.f64 	%fd223, [%r401+-24];
	ld.shared.f64 	%fd224, [%r400+-24];
	add.s32 	%r294, %r399, %r37;
	ld.shared.f64 	%fd225, [%r294];
	mul.f64 	%fd226, %fd224, %fd225;
	fma.rn.f64 	%fd227, %fd222, %fd223, %fd226;
	ld.shared.f64 	%fd228, [%r398+-24];
	add.s32 	%r295, %r403, %r48;
	ld.shared.f64 	%fd229, [%r295];
	fma.rn.f64 	%fd230, %fd228, %fd229, %fd227;
	add.f64 	%fd231, %fd221, %fd230;
	ld.shared.f64 	%fd232, [%r402+-16];
	ld.shared.f64 	%fd233, [%r401+-16];
	ld.shared.f64 	%fd234, [%r400+-16];
	add.s32 	%r296, %r294, %r37;
	ld.shared.f64 	%fd235, [%r296];
	mul.f64 	%fd236, %fd234, %fd235;
	fma.rn.f64 	%fd237, %fd232, %fd233, %fd236;
	ld.shared.f64 	%fd238, [%r398+-16];
	add.s32 	%r297, %r403, %r49;
	ld.shared.f64 	%fd239, [%r297];
	fma.rn.f64 	%fd240, %fd238, %fd239, %fd237;
	add.f64 	%fd241, %fd231, %fd240;
	ld.shared.f64 	%fd242, [%r402+-8];
	ld.shared.f64 	%fd243, [%r401+-8];
	ld.shared.f64 	%fd244, [%r400+-8];
	add.s32 	%r298, %r296, %r37;
	ld.shared.f64 	%fd245, [%r298];
	mul.f64 	%fd246, %fd244, %fd245;
	fma.rn.f64 	%fd247, %fd242, %fd243, %fd246;
	ld.shared.f64 	%fd248, [%r398+-8];
	add.s32 	%r299, %r403, %r50;
	ld.shared.f64 	%fd249, [%r299];
	fma.rn.f64 	%fd250, %fd248, %fd249, %fd247;
	add.f64 	%fd251, %fd241, %fd250;
	ld.shared.f64 	%fd252, [%r402];
	ld.shared.f64 	%fd253, [%r401];
	ld.shared.f64 	%fd254, [%r400];
	add.s32 	%r300, %r298, %r37;
	ld.shared.f64 	%fd255, [%r300];
	mul.f64 	%fd256, %fd254, %fd255;
	fma.rn.f64 	%fd257, %fd252, %fd253, %fd256;
	ld.shared.f64 	%fd258, [%r398];
	add.s32 	%r301, %r403, %r51;
	ld.shared.f64 	%fd259, [%r301];
	fma.rn.f64 	%fd260, %fd258, %fd259, %fd257;
	add.f64 	%fd261, %fd251, %fd260;
	ld.shared.f64 	%fd262, [%r402+8];
	ld.shared.f64 	%fd263, [%r401+8];
	ld.shared.f64 	%fd264, [%r400+8];
	add.s32 	%r302, %r300, %r37;
	ld.shared.f64 	%fd265, [%r302];
	mul.f64 	%fd266, %fd264, %fd265;
	fma.rn.f64 	%fd267, %fd262, %fd263, %fd266;
	ld.shared.f64 	%fd268, [%r398+8];
	add.s32 	%r303, %r403, %r52;
	ld.shared.f64 	%fd269, [%r303];
	fma.rn.f64 	%fd270, %fd268, %fd269, %fd267;
	add.f64 	%fd271, %fd261, %fd270;
	ld.shared.f64 	%fd272, [%r402+16];
	ld.shared.f64 	%fd273, [%r401+16];
	ld.shared.f64 	%fd274, [%r400+16];
	add.s32 	%r304, %r302, %r37;
	ld.shared.f64 	%fd275, [%r304];
	mul.f64 	%fd276, %fd274, %fd275;
	fma.rn.f64 	%fd277, %fd272, %fd273, %fd276;
	ld.shared.f64 	%fd278, [%r398+16];
	add.s32 	%r305, %r403, %r53;
	ld.shared.f64 	%fd279, [%r305];
	fma.rn.f64 	%fd280, %fd278, %fd279, %fd277;
	add.f64 	%fd281, %fd271, %fd280;
	ld.shared.f64 	%fd282, [%r402+24];
	ld.shared.f64 	%fd283, [%r401+24];
	ld.shared.f64 	%fd284, [%r400+24];
	add.s32 	%r306, %r304, %r37;
	ld.shared.f64 	%fd285, [%r306];
	mul.f64 	%fd286, %fd284, %fd285;
	fma.rn.f64 	%fd287, %fd282, %fd283, %fd286;
	ld.shared.f64 	%fd288, [%r398+24];
	add.s32 	%r307, %r403, %r54;
	ld.shared.f64 	%fd289, [%r307];
	fma.rn.f64 	%fd290, %fd288, %fd289, %fd287;
	add.f64 	%fd391, %fd281, %fd290;
	add.s32 	%r404, %r404, 8;
	shl.b32 	%r308, %r1, 6;
	add.s32 	%r403, %r403, %r308;
	add.s32 	%r402, %r402, 64;
	add.s32 	%r401, %r401, 64;
	add.s32 	%r400, %r400, 64;
	add.s32 	%r399, %r399, %r39;
	add.s32 	%r398, %r398, 64;
	setp.ne.s32 	%p19, %r404, 0;
	mov.u32 	%r406, %r34;
	@%p19 bra 	$L__BB0_26;
$L__BB0_27:
	setp.eq.s32 	%p20, %r32, 0;
	@%p20 bra 	$L__BB0_35;
	add.s32 	%r309, %r32, -1;
	setp.lt.u32 	%p21, %r309, 3;
	@%p21 bra 	$L__BB0_30;
	add.s32 	%r310, %r406, %r46;
	shl.b32 	%r311, %r310, 3;
	mov.u32 	%r312, _ZZ7nekbonePdS_S_S_iE3d_s;
	add.s32 	%r313, %r312, %r311;
	ld.shared.f64 	%fd292, [%r313];
	add.s32 	%r314, %r406, %r42;
	shl.b32 	%r315, %r314, 3;
	mov.u32 	%r316, _ZZ7nekbonePdS_S_S_iE2ur;
	add.s32 	%r317, %r316, %r315;
	ld.shared.f64 	%fd293, [%r317];
	add.s32 	%r318, %r406, %r47;
	shl.b32 	%r319, %r318, 3;
	add.s32 	%r320, %r312, %r319;
	ld.shared.f64 	%fd294, [%r320];
	add.s32 	%r321, %r406, %r45;
	mad.lo.s32 	%r322, %r321, %r83, %r43;
	shl.b32 	%r323, %r322, 3;
	mov.u32 	%r324, _ZZ7nekbonePdS_S_S_iE2us;
	add.s32 	%r325, %r324, %r323;
	ld.shared.f64 	%fd295, [%r325];
	mul.f64 	%fd296, %fd294, %fd295;
	fma.rn.f64 	%fd297, %fd292, %fd293, %fd296;
	shl.b32 	%r326, %r321, 3;
	add.s32 	%r327, %r312, %r326;
	ld.shared.f64 	%fd298, [%r327];
	mad.lo.s32 	%r328, %r406, %r83, %r44;
	mad.lo.s32 	%r329, %r328, %r83, %r43;
	shl.b32 	%r330, %r329, 3;
	mov.u32 	%r331, _ZZ7nekbonePdS_S_S_iE2ut;
	add.s32 	%r332, %r331, %r330;
	ld.shared.f64 	%fd299, [%r332];
	fma.rn.f64 	%fd300, %fd298, %fd299, %fd297;
	add.f64 	%fd301, %fd391, %fd300;
	ld.shared.f64 	%fd302, [%r313+8];
	ld.shared.f64 	%fd303, [%r317+8];
	ld.shared.f64 	%fd304, [%r320+8];
	add.s32 	%r333, %r325, %r37;
	ld.shared.f64 	%fd305, [%r333];
	mul.f64 	%fd306, %fd304, %fd305;
	fma.rn.f64 	%fd307, %fd302, %fd303, %fd306;
	ld.shared.f64 	%fd308, [%r327+8];
	shl.b32 	%r334, %r1, 3;
	add.s32 	%r335, %r332, %r334;
	ld.shared.f64 	%fd309, [%r335];
	fma.rn.f64 	%fd310, %fd308, %fd309, %fd307;
	add.f64 	%fd311, %fd301, %fd310;
	ld.shared.f64 	%fd312, [%r313+16];
	ld.shared.f64 	%fd313, [%r317+16];
	ld.shared.f64 	%fd314, [%r320+16];
	add.s32 	%r336, %r333, %r37;
	ld.shared.f64 	%fd315, [%r336];
	mul.f64 	%fd316, %fd314, %fd315;
	fma.rn.f64 	%fd317, %fd312, %fd313, %fd316;
	ld.shared.f64 	%fd318, [%r327+16];
	add.s32 	%r337, %r335, %r334;
	ld.shared.f64 	%fd319, [%r337];
	fma.rn.f64 	%fd320, %fd318, %fd319, %fd317;
	add.f64 	%fd321, %fd311, %fd320;
	ld.shared.f64 	%fd322, [%r313+24];
	ld.shared.f64 	%fd323, [%r317+24];
	ld.shared.f64 	%fd324, [%r320+24];
	add.s32 	%r338, %r336, %r37;
	ld.shared.f64 	%fd325, [%r338];
	mul.f64 	%fd326, %fd324, %fd325;
	fma.rn.f64 	%fd327, %fd322, %fd323, %fd326;
	ld.shared.f64 	%fd328, [%r327+24];
	add.s32 	%r339, %r337, %r334;
	ld.shared.f64 	%fd329, [%r339];
	fma.rn.f64 	%fd330, %fd328, %fd329, %fd327;
	add.f64 	%fd391, %fd321, %fd330;
	add.s32 	%r406, %r406, 4;
$L__BB0_30:
	setp.eq.s32 	%p22, %r33, 0;
	@%p22 bra 	$L__BB0_35;
	setp.eq.s32 	%p23, %r33, 1;
	@%p23 bra 	$L__BB0_33;
	add.s32 	%r340, %r406, %r46;
	shl.b32 	%r341, %r340, 3;
	mov.u32 	%r342, _ZZ7nekbonePdS_S_S_iE3d_s;
	add.s32 	%r343, %r342, %r341;
	ld.shared.f64 	%fd332, [%r343];
	add.s32 	%r344, %r406, %r42;
	shl.b32 	%r345, %r344, 3;
	mov.u32 	%r346, _ZZ7nekbonePdS_S_S_iE2ur;
	add.s32 	%r347, %r346, %r345;
	ld.shared.f64 	%fd333, [%r347];
	add.s32 	%r348, %r406, %r47;
	shl.b32 	%r349, %r348, 3;
	add.s32 	%r350, %r342, %r349;
	ld.shared.f64 	%fd334, [%r350];
	add.s32 	%r351, %r406, %r45;
	mad.lo.s32 	%r352, %r351, %r83, %r43;
	shl.b32 	%r353, %r352, 3;
	mov.u32 	%r354, _ZZ7nekbonePdS_S_S_iE2us;
	add.s32 	%r355, %r354, %r353;
	ld.shared.f64 	%fd335, [%r355];
	mul.f64 	%fd336, %fd334, %fd335;
	fma.rn.f64 	%fd337, %fd332, %fd333, %fd336;
	shl.b32 	%r356, %r351, 3;
	add.s32 	%r357, %r342, %r356;
	ld.shared.f64 	%fd338, [%r357];
	mad.lo.s32 	%r358, %r406, %r83, %r44;
	mad.lo.s32 	%r359, %r358, %r83, %r43;
	shl.b32 	%r360, %r359, 3;
	mov.u32 	%r361, _ZZ7nekbonePdS_S_S_iE2ut;
	add.s32 	%r362, %r361, %r360;
	ld.shared.f64 	%fd339, [%r362];
	fma.rn.f64 	%fd340, %fd338, %fd339, %fd337;
	add.f64 	%fd341, %fd391, %fd340;
	ld.shared.f64 	%fd342, [%r343+8];
	ld.shared.f64 	%fd343, [%r347+8];
	ld.shared.f64 	%fd344, [%r350+8];
	add.s32 	%r363, %r355, %r37;
	ld.shared.f64 	%fd345, [%r363];
	mul.f64 	%fd346, %fd344, %fd345;
	fma.rn.f64 	%fd347, %fd342, %fd343, %fd346;
	ld.shared.f64 	%fd348, [%r357+8];
	shl.b32 	%r364, %r1, 3;
	add.s32 	%r365, %r362, %r364;
	ld.shared.f64 	%fd349, [%r365];
	fma.rn.f64 	%fd350, %fd348, %fd349, %fd347;
	add.f64 	%fd391, %fd341, %fd350;
	add.s32 	%r406, %r406, 2;
$L__BB0_33:
	setp.eq.s32 	%p24, %r35, 0;
	@%p24 bra 	$L__BB0_35;
	add.s32 	%r366, %r406, %r46;
	shl.b32 	%r367, %r366, 3;
	mov.u32 	%r368, _ZZ7nekbonePdS_S_S_iE3d_s;
	add.s32 	%r369, %r368, %r367;
	ld.shared.f64 	%fd351, [%r369];
	add.s32 	%r370, %r406, %r42;
	shl.b32 	%r371, %r370, 3;
	mov.u32 	%r372, _ZZ7nekbonePdS_S_S_iE2ur;
	add.s32 	%r373, %r372, %r371;
	ld.shared.f64 	%fd352, [%r373];
	add.s32 	%r374, %r406, %r47;
	shl.b32 	%r375, %r374, 3;
	add.s32 	%r376, %r368, %r375;
	ld.shared.f64 	%fd353, [%r376];
	add.s32 	%r377, %r406, %r45;
	mad.lo.s32 	%r378, %r377, %r83, %r43;
	shl.b32 	%r379, %r378, 3;
	mov.u32 	%r380, _ZZ7nekbonePdS_S_S_iE2us;
	add.s32 	%r381, %r380, %r379;
	ld.shared.f64 	%fd354, [%r381];
	mul.f64 	%fd355, %fd353, %fd354;
	fma.rn.f64 	%fd356, %fd351, %fd352, %fd355;
	shl.b32 	%r382, %r377, 3;
	add.s32 	%r383, %r368, %r382;
	ld.shared.f64 	%fd357, [%r383];
	mad.lo.s32 	%r384, %r406, %r83, %r44;
	mad.lo.s32 	%r385, %r384, %r83, %r43;
	shl.b32 	%r386, %r385, 3;
	mov.u32 	%r387, _ZZ7nekbonePdS_S_S_iE2ut;
	add.s32 	%r388, %r387, %r386;
	ld.shared.f64 	%fd358, [%r388];
	fma.rn.f64 	%fd359, %fd357, %fd358, %fd356;
	add.f64 	%fd391, %fd391, %fd359;
$L__BB0_35:
	add.s32 	%r389, %r397, %r3;
	mul.wide.s32 	%rd20, %r389, 8;
	add.s64 	%rd21, %rd2, %rd20;
	st.global.f64 	[%rd21], %fd391;
	add.s32 	%r397, %r397, %r31;
	setp.lt.s32 	%p25, %r397, %r2;
	@%p25 bra 	$L__BB0_24;
	bra.uni 	$L__BB0_37;
$L__BB0_36:
	add.s32 	%r262, %r397, %r3;
	mul.wide.s32 	%rd17, %r262, 8;
	add.s64 	%rd18, %rd2, %rd17;
	mov.b64 	%rd19, 0;
	st.global.u64 	[%rd18], %rd19;
	add.s32 	%r397, %r397, %r31;
	setp.lt.s32 	%p17, %r397, %r2;
	@%p17 bra 	$L__BB0_36;
$L__BB0_37:
	ret;

}


// ===== COMPILED SASS (sm_100) =====

	.target	sm_100

	.elftype	@"ET_EXEC"


//--------------------- .note.nv.tkinfo           --------------------------
	.section	.note.nv.tkinfo,"",@"SHT_NOTE"
	.sectionflags	@"SHF_NOTE_NV_TKINFO"
	.tkinfo
        /*0018*/ 	.word	0x00000002
        /*0030*/ 	.string	""
        /*0030*/ 	.string	"ptxas"
        /*0030*/ 	.string	"Cuda compilation tools, release 13.0, V13.0.88"
        /*0030*/ 	.string	"Build cuda_13.0.r13.0/compiler.36424714_0"
        /*0030*/ 	.string	"-arch sm_100 -m 64 "



//--------------------- .note.nv.cuinfo           --------------------------
	.section	.note.nv.cuinfo,"",@"SHT_NOTE"
	.sectionflags	@"SHF_NOTE_NV_CUINFO"
        /*0018*/ 	.short	0x0002
        /*001a*/ 	.short	0x0064
        /*001c*/ 	.short	0x0082
	.zero		2


//--------------------- .nv.info                  --------------------------
	.section	.nv.info,"",@"SHT_CUDA_INFO"
	.align	4


	//----- nvinfo : EIATTR_REGCOUNT
	.align		4
        /*0000*/ 	.byte	0x04, 0x2f
        /*0002*/ 	.short	(.L_1 - .L_0)
	.align		4
.L_0:
        /*0004*/ 	.word	index@(_Z7nekbonePdS_S_S_i)
        /*0008*/ 	.word	0x00000030


	//----- nvinfo : EIATTR_FRAME_SIZE
	.align		4
.L_1:
        /*000c*/ 	.byte	0x04, 0x11
        /*000e*/ 	.short	(.L_3 - .L_2)
	.align		4
.L_2:
        /*0010*/ 	.word	index@(_Z7nekbonePdS_S_S_i)
        /*0014*/ 	.word	0x00000000


	//----- nvinfo : EIATTR_MIN_STACK_SIZE
	.align		4
.L_3:
        /*0018*/ 	.byte	0x04, 0x12
        /*001a*/ 	.short	(.L_5 - .L_4)
	.align		4
.L_4:
        /*001c*/ 	.word	index@(_Z7nekbonePdS_S_S_i)
        /*0020*/ 	.word	0x00000000
.L_5:


//--------------------- .nv.compat                --------------------------
	.section	.nv.compat,"",@"SHT_CUDA_COMPAT_INFO"
	.align	4
        /*0000*/ 	.byte	0x02, 0x09, 0x00, 0x00, 0x02, 0x02, 0x01, 0x00, 0x02, 0x05, 0x05, 0x00, 0x03, 0x07, 0x01, 0x01
        /*0010*/ 	.byte	0x02, 0x03, 0x00, 0x00, 0x02, 0x06, 0x01, 0x00, 0x04, 0x0b, 0x08, 0x00, 0x01, 0x00, 0x00, 0x00
        /*0020*/ 	.byte	0x00, 0x00, 0x00, 0x00


//--------------------- .nv.info._Z7nekbonePdS_S_S_i --------------------------
	.section	.nv.info._Z7nekbonePdS_S_S_i,"",@"SHT_CUDA_INFO"
	.sectionflags	@""
	.align	4


	//----- nvinfo : EIATTR_CUDA_API_VERSION
	.align		4
        /*0000*/ 	.byte	0x04, 0x37
        /*0002*/ 	.short	(.L_7 - .L_6)
.L_6:
        /*0004*/ 	.word	0x00000082


	//----- nvinfo : EIATTR_KPARAM_INFO
	.align		4
.L_7:
        /*0008*/ 	.byte	0x04, 0x17
        /*000a*/ 	.short	(.L_9 - .L_8)
.L_8:
        /*000c*/ 	.word	0x00000000
        /*0010*/ 	.short	0x0004
        /*0012*/ 	.short	0x0020
        /*0014*/ 	.byte	0x00, 0xf0, 0x11, 0x00


	//----- nvinfo : EIATTR_KPARAM_INFO
	.align		4
.L_9:
        /*0018*/ 	.byte	0x04, 0x17
        /*001a*/ 	.short	(.L_11 - .L_10)
.L_10:
        /*001c*/ 	.word	0x00000000
        /*0020*/ 	.short	0x0003
        /*0022*/ 	.short	0x0018
        /*0024*/ 	.byte	0x00, 0xf5, 0x21, 0x00


	//----- nvinfo : EIATTR_KPARAM_INFO
	.align		4
.L_11:
        /*0028*/ 	.byte	0x04, 0x17
        /*002a*/ 	.short	(.L_13 - .L_12)
.L_12:
        /*002c*/ 	.word	0x00000000
        /*0030*/ 	.short	0x0002
        /*0032*/ 	.short	0x0010
        /*0034*/ 	.byte	0x00, 0xf5, 0x21, 0x00


	//----- nvinfo : EIATTR_KPARAM_INFO
	.align		4
.L_13:
        /*0038*/ 	.byte	0x04, 0x17
        /*003a*/ 	.short	(.L_15 - .L_14)
.L_14:
        /*003c*/ 	.word	0x00000000
        /*0040*/ 	.short	0x0001
        /*0042*/ 	.short	0x0008
        /*0044*/ 	.byte	0x00, 0xf5, 0x21, 0x00


	//----- nvinfo : EIATTR_KPARAM_INFO
	.align		4
.L_15:
        /*0048*/ 	.byte	0x04, 0x17
        /*004a*/ 	.short	(.L_17 - .L_16)
.L_16:
        /*004c*/ 	.word	0x00000000
        /*0050*/ 	.short	0x0000
        /*0052*/ 	.short	0x0000
        /*0054*/ 	.byte	0x00, 0xf5, 0x21, 0x00


	//----- nvinfo : EIATTR_SPARSE_MMA_MASK
	.align		4
.L_17:
        /*0058*/ 	.byte	0x03, 0x50
        /*005a*/ 	.short	0x0000


	//----- nvinfo : EIATTR_MAXREG_COUNT
	.align		4
        /*005c*/ 	.byte	0x03, 0x1b
        /*005e*/ 	.short	0x00ff


	//----- nvinfo : EIATTR_NUM_BARRIERS
	.align		4
        /*0060*/ 	.byte	0x02, 0x4c
        /*0062*/ 	.byte	0x01
	.zero		1


	//----- nvinfo : EIATTR_MERCURY_ISA_VERSION
	.align		4
        /*0064*/ 	.byte	0x03, 0x5f
        /*0066*/ 	.short	0x0101


	//----- nvinfo : EIATTR_VRC_CTA_INIT_COUNT
	.align		4
        /*0068*/ 	.byte	0x02, 0x4a
	.zero		1
	.zero		1


	//----- nvinfo : EIATTR_EXIT_INSTR_OFFSETS
	.align		4
        /*006c*/ 	.byte	0x04, 0x1c
        /*006e*/ 	.short	(.L_19 - .L_18)


	//   ....[0]....
.L_18:
        /*0070*/ 	.word	0x00001ce0


	//   ....[1]....
        /*0074*/ 	.word	0x00001d90


	//   ....[2]....
        /*0078*/ 	.word	0x00003500


	//----- nvinfo : EIATTR_CRS_STACK_SIZE
	.align		4
.L_19:
        /*007c*/ 	.byte	0x04, 0x1e
        /*007e*/ 	.short	(.L_21 - .L_20)
.L_20:
        /*0080*/ 	.word	0x00000000


	//----- nvinfo : EIATTR_CBANK_PARAM_SIZE
	.align		4
.L_21:
        /*0084*/ 	.byte	0x03, 0x19
        /*0086*/ 	.short	0x0024


	//----- nvinfo : EIATTR_PARAM_CBANK
	.align		4
        /*0088*/ 	.byte	0x04, 0x0a
        /*008a*/ 	.short	(.L_23 - .L_22)
	.align		4
.L_22:
        /*008c*/ 	.word	index@(.nv.constant0._Z7nekbonePdS_S_S_i)
        /*0090*/ 	.short	0x0380
        /*0092*/ 	.short	0x0024


	//----- nvinfo : EIATTR_SW_WAR
	.align		4
.L_23:
        /*0094*/ 	.byte	0x04, 0x36
        /*0096*/ 	.short	(.L_25 - .L_24)
.L_24:
        /*0098*/ 	.word	0x00000008
.L_25:


//--------------------- .nv.callgraph             --------------------------
	.section	.nv.callgraph,"",@"SHT_CUDA_CALLGRAPH"
	.align	4
	.sectionentsize	8
	.align		4
        /*0000*/ 	.word	0x00000000
	.align		4
        /*0004*/ 	.word	0xffffffff
	.align		4
        /*0008*/ 	.word	0x00000000
	.align		4
        /*000c*/ 	.word	0xfffffffe
	.align		4
        /*0010*/ 	.word	0x00000000
	.align		4
        /*0014*/ 	.word	0xfffffffd
	.align		4
        /*0018*/ 	.word	0x00000000
	.align		4
        /*001c*/ 	.word	0xfffffffc


//--------------------- .text._Z7nekbonePdS_S_S_i --------------------------
	.section	.text._Z7nekbonePdS_S_S_i,"ax",@progbits
	.align	128
        .global         _Z7nekbonePdS_S_S_i
        .type           _Z7nekbonePdS_S_S_i,@function
        .size           _Z7nekbonePdS_S_S_i,(.L_x_28 - _Z7nekbonePdS_S_S_i)
        .other          _Z7nekbonePdS_S_S_i,@"STO_CUDA_ENTRY STV_DEFAULT"
_Z7nekbonePdS_S_S_i:
.text._Z7nekbonePdS_S_S_i:
[----:B------:R-:W-:Y:S01]  /*0000*/  LDC R1, c[0x0][0x37c] ;  /* 0x0000df00ff017b82 */ /* 0x000fe20000000800 */
[----:B------:R-:W0:Y:S01]  /*0010*/  S2R R0, SR_TID.X ;  /* 0x0000000000007919 */ /* 0x000e220000002100 */
[----:B------:R-:W1:Y:S06]  /*0020*/  LDCU UR5, c[0x0][0x3a0] ;  /* 0x00007400ff0577ac */ /* 0x000e6c0008000800 */
[----:B------:R-:W2:Y:S01]  /*0030*/  S2UR UR4, SR_CTAID.X ;  /* 0x00000000000479c3 */ /* 0x000ea20000002500 */
[----:B------:R-:W-:Y:S01]  /*0040*/  BSSY.RECONVERGENT B0, `(.L_x_0) ;  /* 0x0000018000007945 */ /* 0x000fe20003800200 */
[----:B------:R-:W3:Y:S01]  /*0050*/  LDCU.64 UR10, c[0x0][0x358] ;  /* 0x00006b00ff0a77ac */ /* 0x000ee20008000a00 */
[----:B-1----:R-:W-:-:S04]  /*0060*/  IMAD.U32 R9, RZ, RZ, UR5 ;  /* 0x00000005ff097e24 */ /* 0x002fc8000f8e00ff */
[----:B------:R-:W-:-:S04]  /*0070*/  IMAD R2, R9, R9, RZ ;  /* 0x0000000909027224 */ /* 0x000fc800078e02ff */
[----:B------:R-:W-:-:S04]  /*0080*/  IMAD R3, R2, R9, RZ ;  /* 0x0000000902037224 */ /* 0x000fc800078e02ff */
[----:B--2---:R-:W-:Y:S01]  /*0090*/  IMAD R5, R3, UR4, RZ ;  /* 0x0000000403057c24 */ /* 0x004fe2000f8e02ff */
[C---:B0-----:R-:W-:Y:S02]  /*00a0*/  ISETP.GE.AND P0, PT, R0.reuse, R3, PT ;  /* 0x000000030000720c */ /* 0x041fe40003f06270 */
[----:B------:R-:W-:-:S11]  /*00b0*/  ISETP.GT.U32.AND P1, PT, R0, 0x7f, PT ;  /* 0x0000007f0000780c */ /* 0x000fd60003f24070 */
[----:B---3--:R-:W-:Y:S05]  /*00c0*/  @P0 BRA `(.L_x_1) ;  /* 0x00000000003c0947 */ /* 0x008fea0003800000 */
[----:B------:R-:W0:Y:S01]  /*00d0*/  S2R R13, SR_CgaCtaId ;  /* 0x00000000000d7919 */ /* 0x000e220000008800 */
[----:B------:R-:W1:Y:S01]  /*00e0*/  LDC R17, c[0x0][0x360] ;  /* 0x0000d800ff117b82 */ /* 0x000e620000000800 */
[----:B------:R-:W-:-:S05]  /*00f0*/  MOV R4, 0x400 ;  /* 0x0000040000047802 */ /* 0x000fca0000000f00 */
[----:B------:R-:W-:Y:S02]  /*0100*/  VIADD R4, R4, 0x6000 ;  /* 0x0000600004047836 */ /* 0x000fe40000000000 */
[----:B------:R-:W2:Y:S03]  /*0110*/  LDC.64 R10, c[0x0][0x388] ;  /* 0x0000e200ff0a7b82 */ /* 0x000ea60000000a00 */
[----:B0-----:R-:W-:Y:S02]  /*0120*/  LEA R13, R13, R4, 0x18 ;  /* 0x000000040d0d7211 */ /* 0x001fe400078ec0ff */
[----:B------:R-:W-:-:S07]  /*0130*/  MOV R4, R0 ;  /* 0x0000000000047202 */ /* 0x000fce0000000f00 */
.L_x_2:
[----:B0-----:R-:W-:-:S04]  /*0140*/  IMAD.IADD R7, R5, 0x1, R4 ;  /* 0x0000000105077824 */ /* 0x001fc800078e0204 */
[----:B--2---:R-:W-:-:S06]  /*0150*/  IMAD.WIDE R6, R7, 0x8, R10 ;  /* 0x0000000807067825 */ /* 0x004fcc00078e020a */
[----:B------:R-:W2:Y:S01]  /*0160*/  LDG.E.64 R6, desc[UR10][R6.64] ;  /* 0x0000000a06067981 */ /* 0x000ea2000c1e1b00 */
[----:B------:R-:W-:Y:S01]  /*0170*/  IMAD R15, R4, 0x8, R13 ;  /* 0x00000008040f7824 */ /* 0x000fe200078e020d */
[----:B-1----:R-:W-:-:S04]  /*0180*/  IADD3 R4, PT, PT, R17, R4, RZ ;  /* 0x0000000411047210 */ /* 0x002fc80007ffe0ff */
[----:B------:R-:W-:Y:S01]  /*0190*/  ISETP.GE.AND P0, PT, R4, R3, PT ;  /* 0x000000030400720c */ /* 0x000fe20003f06270 */
[----:B--2---:R0:W-:-:S12]  /*01a0*/  STS.64 [R15], R6 ;  /* 0x000000060f007388 */ /* 0x0041d80000000a00 */
[----:B------:R-:W-:Y:S05]  /*01b0*/  @!P0 BRA `(.L_x_2) ;  /* 0xfffffffc00e08947 */ /* 0x000fea000383ffff */
.L_x_1:
[----:B------:R-:W-:Y:S05]  /*01c0*/  BSYNC.RECONVERGENT B0 ;  /* 0x0000000000007941 */ /* 0x000fea0003800200 */
.L_x_0:
[----:B------:R-:W-:Y:S04]  /*01d0*/  BSSY.RECONVERGENT B0, `(.L_x_3) ;  /* 0x000000b000007945 */ /* 0x000fe80003800200 */
[----:B------:R-:W-:Y:S05]  /*01e0*/  @P1 BRA `(.L_x_4) ;  /* 0x0000000000241947 */ /* 0x000fea0003800000 */
[----:B0-----:R-:W0:Y:S02]  /*01f0*/  LDC.64 R6, c[0x0][0x398] ;  /* 0x0000e600ff067b82 */ /* 0x001e240000000a00 */
[----:B0-----:R-:W-:-:S06]  /*0200*/  IMAD.WIDE.U32 R6, R0, 0x8, R6 ;  /* 0x0000000800067825 */ /* 0x001fcc00078e0006 */
[----:B------:R-:W2:Y:S01]  /*0210*/  LDG.E.64 R6, desc[UR10][R6.64] ;  /* 0x0000000a06067981 */ /* 0x000ea2000c1e1b00 */
[----:B------:R-:W0:Y:S01]  /*0220*/  S2UR UR5, SR_CgaCtaId ;  /* 0x00000000000579c3 */ /* 0x000e220000008800 */
[----:B------:R-:W-:Y:S02]  /*0230*/  UMOV UR4, 0x400 ;  /* 0x0000040000047882 */ /* 0x000fe40000000000 */
[----:B------:R-:W-:-:S04]  /*0240*/  UIADD3 UR4, UPT, UPT, UR4, 0x8000, URZ ;  /* 0x0000800004047890 */ /* 0x000fc8000fffe0ff */
[----:B0-----:R-:W-:-:S06]  /*0250*/  ULEA UR4, UR5, UR4, 0x18 ;  /* 0x0000000405047291 */ /* 0x001fcc000f8ec0ff */
[----:B------:R-:W-:-:S05]  /*0260*/  LEA R11, R0, UR4, 0x3 ;  /* 0x00000004000b7c11 */ /* 0x000fca000f8e18ff */
[----:B--2---:R1:W-:Y:S02]  /*0270*/  STS.64 [R11], R6 ;  /* 0x000000060b007388 */ /* 0x0043e40000000a00 */
.L_x_4:
[----:B------:R-:W-:Y:S05]  /*0280*/  BSYNC.RECONVERGENT B0 ;  /* 0x0000000000007941 */ /* 0x000fea0003800200 */
.L_x_3:
[----:B------:R-:W-:Y:S01]  /*0290*/  BAR.SYNC.DEFER_BLOCKING 0x0 ;  /* 0x0000000000007b1d */ /* 0x000fe20000010000 */
[----:B------:R-:W-:-:S05]  /*02a0*/  ISETP.GE.AND P0, PT, R0, R3, PT ;  /* 0x000000030000720c */ /* 0x000fca0003f06270 */
[----:B------:R-:W-:Y:S08]  /*02b0*/  BSSY.RECONVERGENT B0, `(.L_x_5) ;  /* 0x00001a0000007945 */ /* 0x000ff00003800200 */
[----:B------:R-:W-:Y:S05]  /*02c0*/  @P0 BRA `(.L_x_6) ;  /* 0x0000001800780947 */ /* 0x000fea0003800000 */
[----:B------:R-:W2:Y:S01]  /*02d0*/  LDC R4, c[0x0][0x360] ;  /* 0x0000d800ff047b82 */ /* 0x000ea20000000800 */
[----:B------:R-:W-:-:S13]  /*02e0*/  ISETP.GT.AND P0, PT, R9, RZ, PT ;  /* 0x000000ff0900720c */ /* 0x000fda0003f04270 */
[----:B------:R-:W-:Y:S05]  /*02f0*/  @P0 BRA `(.L_x_7) ;  /* 0x0000000000940947 */ /* 0x000fea0003800000 */
[----:B01----:R-:W0:Y:S01]  /*0300*/  S2R R7, SR_CgaCtaId ;  /* 0x0000000000077919 */ /* 0x003e220000008800 */
[----:B------:R-:W-:Y:S02]  /*0310*/  MOV R8, 0x400 ;  /* 0x0000040000087802 */ /* 0x000fe40000000f00 */
[----:B------:R-:W-:-:S03]  /*0320*/  MOV R14, R0 ;  /* 0x00000000000e7202 */ /* 0x000fc60000000f00 */
[C---:B------:R-:W-:Y:S02]  /*0330*/  VIADD R12, R8.reuse, 0x2000 ;  /* 0x00002000080c7836 */ /* 0x040fe40000000000 */
[----:B------:R-:W-:Y:S01]  /*0340*/  VIADD R13, R8, 0x4000 ;  /* 0x00004000080d7836 */ /* 0x000fe20000000000 */
[C---:B0-----:R-:W-:Y:S02]  /*0350*/  LEA R8, R7.reuse, R8, 0x18 ;  /* 0x0000000807087211 */ /* 0x041fe400078ec0ff */
[C---:B------:R-:W-:Y:S02]  /*0360*/  LEA R12, R7.reuse, R12, 0x18 ;  /* 0x0000000c070c7211 */ /* 0x040fe400078ec0ff */
[----:B------:R-:W-:-:S07]  /*0370*/  LEA R13, R7, R13, 0x18 ;  /* 0x0000000d070d7211 */ /* 0x000fce00078ec0ff */
.L_x_8:
[----:B0-----:R-:W0:Y:S01]  /*0380*/  LDC.64 R16, c[0x0][0x390] ;  /* 0x0000e400ff107b82 */ /* 0x001e220000000a00 */
[----:B------:R-:W-:-:S04]  /*0390*/  IMAD.IADD R6, R5, 0x1, R14 ;  /* 0x0000000105067824 */ /* 0x000fc800078e020e */
[----:B------:R-:W-:-:S04]  /*03a0*/  IMAD R7, R6, 0x6, RZ ;  /* 0x0000000606077824 */ /* 0x000fc800078e02ff */
[----:B0-----:R-:W-:-:S05]  /*03b0*/  IMAD.WIDE R16, R7, 0x8, R16 ;  /* 0x0000000807107825 */ /* 0x001fca00078e0210 */
[----:B------:R-:W3:Y:S04]  /*03c0*/  LDG.E.64 R20, desc[UR10][R16.64+0x8] ;  /* 0x0000080a10147981 */ /* 0x000ee8000c1e1b00 */
[----:B------:R-:W4:Y:S04]  /*03d0*/  LDG.E.64 R24, desc[UR10][R16.64+0x18] ;  /* 0x0000180a10187981 */ /* 0x000f28000c1e1b00 */
[----:B------:R-:W5:Y:S04]  /*03e0*/  LDG.E.64 R26, desc[UR10][R16.64+0x20] ;  /* 0x0000200a101a7981 */ /* 0x000f68000c1e1b00 */
[----:B------:R-:W2:Y:S04]  /*03f0*/  LDG.E.64 R18, desc[UR10][R16.64] ;  /* 0x0000000a10127981 */ /* 0x000ea8000c1e1b00 */
[----:B------:R-:W2:Y:S04]  /*0400*/  LDG.E.64 R10, desc[UR10][R16.64+0x10] ;  /* 0x0000100a100a7981 */ /* 0x000ea8000c1e1b00 */
[----:B------:R0:W2:Y:S01]  /*0410*/  LDG.E.64 R6, desc[UR10][R16.64+0x28] ;  /* 0x0000280a10067981 */ /* 0x0000a2000c1e1b00 */
[C---:B------:R-:W-:Y:S01]  /*0420*/  LEA R15, R14.reuse, R12, 0x3 ;  /* 0x0000000c0e0f7211 */ /* 0x040fe200078e18ff */
[----:B0-----:R-:W-:Y:S01]  /*0430*/  IMAD R17, R14, 0x8, R13 ;  /* 0x000000080e117824 */ /* 0x001fe200078e020d */
[----:B---3--:R-:W-:-:S02]  /*0440*/  DMUL R22, RZ, R20 ;  /* 0x00000014ff167228 */ /* 0x008fc40000000000 */
[----:B----4-:R-:W-:Y:S02]  /*0450*/  DMUL R24, RZ, R24 ;  /* 0x00000018ff187228 */ /* 0x010fe40000000000 */
[----:B-----5:R-:W-:-:S04]  /*0460*/  DMUL R26, RZ, R26 ;  /* 0x0000001aff1a7228 */ /* 0x020fc80000000000 */
[----:B--2---:R-:W-:Y:S02]  /*0470*/  DFMA R18, RZ, R18, R22 ;  /* 0x00000012ff12722b */ /* 0x004fe40000000016 */
[----:B------:R-:W-:Y:S02]  /*0480*/  DFMA R24, RZ, R20, R24 ;  /* 0x00000014ff18722b */ /* 0x000fe40000000018 */
[----:B------:R-:W-:-:S04]  /*0490*/  DFMA R20, RZ, R10, R26 ;  /* 0x0000000aff14722b */ /* 0x000fc8000000001a */
[----:B------:R-:W-:Y:S02]  /*04a0*/  DFMA R18, RZ, R10, R18 ;  /* 0x0000000aff12722b */ /* 0x000fe40000000012 */
[----:B------:R-:W-:Y:S01]  /*04b0*/  DADD R24, R24, R26 ;  /* 0x0000000018187229 */ /* 0x000fe2000000001a */
[----:B------:R-:W-:Y:S01]  /*04c0*/  IMAD R11, R14, 0x8, R8 ;  /* 0x000000080e0b7824 */ /* 0x000fe200078e0208 */
[----:B------:R-:W-:Y:S01]  /*04d0*/  DFMA R6, RZ, R6, R20 ;  /* 0x00000006ff06722b */ /* 0x000fe20000000014 */
[----:B------:R-:W-:-:S03]  /*04e0*/  IMAD.IADD R14, R4, 0x1, R14 ;  /* 0x00000001040e7824 */ /* 0x000fc600078e020e */
[----:B------:R0:W-:Y:S02]  /*04f0*/  STS.64 [R11], R18 ;  /* 0x000000120b007388 */ /* 0x0001e40000000a00 */
[----:B------:R-:W-:Y:S02]  /*0500*/  ISETP.GE.AND P0, PT, R14, R3, PT ;  /* 0x000000030e00720c */ /* 0x000fe40003f06270 */
[----:B------:R0:W-:Y:S04]  /*0510*/  STS.64 [R15], R24 ;  /* 0x000000180f007388 */ /* 0x0001e80000000a00 */
[----:B------:R0:W-:Y:S07]  /*0520*/  STS.64 [R17], R6 ;  /* 0x0000000611007388 */ /* 0x0001ee0000000a00 */
[----:B------:R-:W-:Y:S05]  /*0530*/  @!P0 BRA `(.L_x_8) ;  /* 0xfffffffc00908947 */ /* 0x000fea000383ffff */
[----:B------:R-:W-:Y:S05]  /*0540*/  BRA `(.L_x_6) ;  /* 0x0000001400d87947 */ /* 0x000fea0003800000 */
.L_x_7:
[C---:B01----:R-:W-:Y:S01]  /*0550*/  LOP3.LUT R6, R9.reuse, 0x7, RZ, 0xc0, !PT ;  /* 0x0000000709067812 */ /* 0x043fe200078ec0ff */
[----:B------:R-:W-:Y:S01]  /*0560*/  IMAD.MOV.U32 R36, RZ, RZ, R0 ;  /* 0x000000ffff247224 */ /* 0x000fe200078e0000 */
[----:B------:R-:W-:-:S03]  /*0570*/  IADD3 R7, PT, PT, R9, -0x1, RZ ;  /* 0xffffffff09077810 */ /* 0x000fc60007ffe0ff */
[----:B------:R-:W-:Y:S01]  /*0580*/  VIADD R8, R6, 0xffffffff ;  /* 0xffffffff06087836 */ /* 0x000fe20000000000 */
[----:B------:R-:W-:Y:S02]  /*0590*/  ISETP.GE.U32.AND P0, PT, R7, 0x7, PT ;  /* 0x000000070700780c */ /* 0x000fe40003f06070 */
[C---:B------:R-:W-:Y:S02]  /*05a0*/  LOP3.LUT R7, R9.reuse, 0x7ffffff8, RZ, 0xc0, !PT ;  /* 0x7ffffff809077812 */ /* 0x040fe400078ec0ff */
[----:B------:R-:W-:Y:S02]  /*05b0*/  ISETP.GE.U32.AND P1, PT, R8, 0x3, PT ;  /* 0x000000030800780c */ /* 0x000fe40003f26070 */
[----:B------:R-:W-:-:S11]  /*05c0*/  LOP3.LUT R8, R9, 0x3, RZ, 0xc0, !PT ;  /* 0x0000000309087812 */ /* 0x000fd600078ec0ff */
.L_x_14:
[----:B------:R-:W0:Y:S01]  /*05d0*/  LDCU UR4, c[0x0][0x3a0] ;  /* 0x00007400ff0477ac */ /* 0x000e220008000800 */
[----:B------:R-:W-:Y:S01]  /*05e0*/  IMAD.MOV.U32 R44, RZ, RZ, RZ ;  /* 0x000000ffff2c7224 */ /* 0x000fe200078e00ff */
[----:B0-----:R-:W-:-:S04]  /*05f0*/  MOV R9, UR4 ;  /* 0x0000000400097c02 */ /* 0x001fc80008000f00 */
[-C--:B---3--:R-:W-:Y:S02]  /*0600*/  IABS R15, R9.reuse ;  /* 0x00000009000f7213 */ /* 0x088fe40000000000 */
[----:B------:R-:W-:Y:S02]  /*0610*/  LOP3.LUT R40, RZ, R9, RZ, 0x33, !PT ;  /* 0x00000009ff287212 */ /* 0x000fe400078e33ff */
[----:B------:R-:W0:Y:S08]  /*0620*/  I2F.RP R12, R15 ;  /* 0x0000000f000c7306 */ /* 0x000e300000209400 */
[----:B0-----:R-:W0:Y:S02]  /*0630*/  MUFU.RCP R12, R12 ;  /* 0x0000000c000c7308 */ /* 0x001e240000001000 */
[----:B0-----:R-:W-:-:S06]  /*0640*/  VIADD R10, R12, 0xffffffe ;  /* 0x0ffffffe0c0a7836 */ /* 0x001fcc0000000000 */
[----:B------:R0:W1:Y:S02]  /*0650*/  F2I.FTZ.U32.TRUNC.NTZ R11, R10 ;  /* 0x0000000a000b7305 */ /* 0x000064000021f000 */
[----:B0-----:R-:W-:Y:S01]  /*0660*/  MOV R10, RZ ;  /* 0x000000ff000a7202 */ /* 0x001fe20000000f00 */
[----:B-1----:R-:W-:-:S04]  /*0670*/  IMAD.MOV R14, RZ, RZ, -R11 ;  /* 0x000000ffff0e7224 */ /* 0x002fc800078e0a0b */
[----:B------:R-:W-:Y:S01]  /*0680*/  IMAD R13, R14, R15, RZ ;  /* 0x0000000f0e0d7224 */ /* 0x000fe200078e02ff */
[----:B------:R-:W-:-:S03]  /*0690*/  IABS R14, R36 ;  /* 0x00000024000e7213 */ /* 0x000fc60000000000 */
[----:B------:R-:W-:Y:S01]  /*06a0*/  IMAD.HI.U32 R11, R11, R13, R10 ;  /* 0x0000000d0b0b7227 */ /* 0x000fe200078e000a */
[----:B------:R-:W-:-:S04]  /*06b0*/  LOP3.LUT R10, R36, R9, RZ, 0x3c, !PT ;  /* 0x00000009240a7212 */ /* 0x000fc800078e3cff */
[----:B------:R-:W-:Y:S01]  /*06c0*/  ISETP.GE.AND P4, PT, R10, RZ, PT ;  /* 0x000000ff0a00720c */ /* 0x000fe20003f86270 */
[----:B------:R-:W-:-:S04]  /*06d0*/  IMAD.HI.U32 R13, R11, R14, RZ ;  /* 0x0000000e0b0d7227 */ /* 0x000fc800078e00ff */
[----:B------:R-:W-:-:S04]  /*06e0*/  IMAD.MOV R12, RZ, RZ, -R13 ;  /* 0x000000ffff0c7224 */ /* 0x000fc800078e0a0d */
[----:B------:R-:W-:-:S05]  /*06f0*/  IMAD R12, R15, R12, R14 ;  /* 0x0000000c0f0c7224 */ /* 0x000fca00078e020e */
[----:B------:R-:W-:-:S13]  /*0700*/  ISETP.GT.U32.AND P3, PT, R15, R12, PT ;  /* 0x0000000c0f00720c */ /* 0x000fda0003f64070 */
[----:B------:R-:W-:Y:S01]  /*0710*/  @!P3 IMAD.IADD R12, R12, 0x1, -R15 ;  /* 0x000000010c0cb824 */ /* 0x000fe200078e0a0f */
[----:B------:R-:W-:-:S04]  /*0720*/  @!P3 IADD3 R13, PT, PT, R13, 0x1, RZ ;  /* 0x000000010d0db810 */ /* 0x000fc80007ffe0ff */
[----:B------:R-:W-:-:S13]  /*0730*/  ISETP.GE.U32.AND P2, PT, R12, R15, PT ;  /* 0x0000000f0c00720c */ /* 0x000fda0003f46070 */
[----:B------:R-:W-:Y:S01]  /*0740*/  @P2 VIADD R13, R13, 0x1 ;  /* 0x000000010d0d2836 */ /* 0x000fe20000000000 */
[----:B------:R-:W-:-:S03]  /*0750*/  ISETP.NE.AND P2, PT, R9, RZ, PT ;  /* 0x000000ff0900720c */ /* 0x000fc60003f45270 */
[----:B------:R-:W-:-:S05]  /*0760*/  @!P4 IMAD.MOV R13, RZ, RZ, -R13 ;  /* 0x000000ffff0dc224 */ /* 0x000fca00078e0a0d */
[----:B------:R-:W-:-:S04]  /*0770*/  SEL R38, R40, R13, !P2 ;  /* 0x0000000d28267207 */ /* 0x000fc80005000000 */
[----:B------:R-:W-:Y:S02]  /*0780*/  IABS R10, R38 ;  /* 0x00000026000a7213 */ /* 0x000fe40000000000 */
[----:B------:R-:W-:-:S03]  /*0790*/  IADD3 R37, PT, PT, -R38, RZ, RZ ;  /* 0x000000ff26257210 */ /* 0x000fc60007ffe1ff */
[----:B------:R-:W-:-:S04]  /*07a0*/  IMAD.HI.U32 R11, R11, R10, RZ ;  /* 0x0000000a0b0b7227 */ /* 0x000fc800078e00ff */
[----:B------:R-:W-:Y:S01]  /*07b0*/  IMAD R37, R9, R37, R36 ;  /* 0x0000002509257224 */ /* 0x000fe200078e0224 */
[----:B------:R-:W-:-:S05]  /*07c0*/  IADD3 R12, PT, PT, -R11, RZ, RZ ;  /* 0x000000ff0b0c7210 */ /* 0x000fca0007ffe1ff */
[----:B------:R-:W-:Y:S01]  /*07d0*/  IMAD R10, R15, R12, R10 ;  /* 0x0000000c0f0a7224 */ /* 0x000fe200078e020a */
[----:B------:R-:W-:-:S04]  /*07e0*/  CS2R R12, SRZ ;  /* 0x00000000000c7805 */ /* 0x000fc8000001ff00 */
[----:B------:R-:W-:-:S13]  /*07f0*/  ISETP.GT.U32.AND P4, PT, R15, R10, PT ;  /* 0x0000000a0f00720c */ /* 0x000fda0003f84070 */
[----:B------:R-:W-:Y:S02]  /*0800*/  @!P4 IMAD.IADD R10, R10, 0x1, -R15 ;  /* 0x000000010a0ac824 */ /* 0x000fe400078e0a0f */
[----:B------:R-:W-:-:S03]  /*0810*/  @!P4 VIADD R11, R11, 0x1 ;  /* 0x000000010b0bc836 */ /* 0x000fc60000000000 */
[----:B------:R-:W-:Y:S02]  /*0820*/  ISETP.GE.U32.AND P3, PT, R10, R15, PT ;  /* 0x0000000f0a00720c */ /* 0x000fe40003f66070 */
[----:B------:R-:W-:Y:S02]  /*0830*/  CS2R R14, SRZ ;  /* 0x00000000000e7805 */ /* 0x000fe4000001ff00 */
[----:B------:R-:W-:-:S04]  /*0840*/  LOP3.LUT R10, R38, R9, RZ, 0x3c, !PT ;  /* 0x00000009260a7212 */ /* 0x000fc800078e3cff */
[----:B------:R-:W-:-:S05]  /*0850*/  ISETP.GE.AND P5, PT, R10, RZ, PT ;  /* 0x000000ff0a00720c */ /* 0x000fca0003fa6270 */
[----:B------:R-:W-:-:S08]  /*0860*/  @P3 IADD3 R11, PT, PT, R11, 0x1, RZ ;  /* 0x000000010b0b3810 */ /* 0x000fd00007ffe0ff */
[----:B------:R-:W-:-:S05]  /*0870*/  @!P5 IMAD.MOV R11, RZ, RZ, -R11 ;  /* 0x000000ffff0bd224 */ /* 0x000fca00078e0a0b */
[----:B------:R-:W-:Y:S02]  /*0880*/  SEL R40, R40, R11, !P2 ;  /* 0x0000000b28287207 */ /* 0x000fe40005000000 */
[----:B------:R-:W-:-:S03]  /*0890*/  CS2R R10, SRZ ;  /* 0x00000000000a7805 */ /* 0x000fc6000001ff00 */
[----:B------:R-:W-:-:S04]  /*08a0*/  IMAD.MOV R42, RZ, RZ, -R40 ;  /* 0x000000ffff2a7224 */ /* 0x000fc800078e0a28 */
[----:B------:R-:W-:Y:S01]  /*08b0*/  IMAD R42, R9, R42, R38 ;  /* 0x0000002a092a7224 */ /* 0x000fe200078e0226 */
[----:B------:R-:W-:Y:S06]  /*08c0*/  @!P0 BRA `(.L_x_9) ;  /* 0x0000000800108947 */ /* 0x000fec0003800000 */
[----:B------:R-:W0:Y:S01]  /*08d0*/  S2R R28, SR_CgaCtaId ;  /* 0x00000000001c7919 */ /* 0x000e220000008800 */
[----:B------:R-:W-:Y:S01]  /*08e0*/  MOV R10, 0x400 ;  /* 0x00000400000a7802 */ /* 0x000fe20000000f00 */
[----:B------:R-:W-:-:S03]  /*08f0*/  IMAD.MOV.U32 R30, RZ, RZ, RZ ;  /* 0x000000ffff1e7224 */ /* 0x000fc600078e00ff */
[C---:B------:R-:W-:Y:S01]  /*0900*/  IADD3 R11, PT, PT, R10.reuse, 0x6000, RZ ;  /* 0x000060000a0b7810 */ /* 0x040fe20007ffe0ff */
[----:B------:R-:W-:-:S05]  /*0910*/  VIADD R29, R10, 0x8000 ;  /* 0x000080000a1d7836 */ /* 0x000fca0000000000 */
[C---:B0-----:R-:W-:Y:S02]  /*0920*/  LEA R29, R28.reuse, R29, 0x18 ;  /* 0x0000001d1c1d7211 */ /* 0x041fe400078ec0ff */
[----:B------:R-:W-:Y:S02]  /*0930*/  LEA R28, R28, R11, 0x18 ;  /* 0x0000000b1c1c7211 */ /* 0x000fe400078ec0ff */
[----:B------:R-:W-:-:S07]  /*0940*/  CS2R R10, SRZ ;  /* 0x00000000000a7805 */ /* 0x000fce000001ff00 */
.L_x_10:
[-CC-:B------:R-:W-:Y:S02]  /*0950*/  IMAD R16, R40, R9.reuse, R30.reuse ;  /* 0x0000000928107224 */ /* 0x180fe400078e021e */
[-C--:B------:R-:W-:Y:S02]  /*0960*/  IMAD R31, R38, R9.reuse, R30 ;  /* 0x00000009261f7224 */ /* 0x080fe400078e021e */
[CCC-:B------:R-:W-:Y:S02]  /*0970*/  IMAD R24, R30.reuse, R9.reuse, R37.reuse ;  /* 0x000000091e187224 */ /* 0x1c0fe400078e0225 */
[-C--:B------:R-:W-:Y:S01]  /*0980*/  IMAD R32, R30, R9.reuse, R42 ;  /* 0x000000091e207224 */ /* 0x080fe200078e022a */
[----:B------:R-:W-:Y:S01]  /*0990*/  LEA R31, R31, R28, 0x3 ;  /* 0x0000001c1f1f7211 */ /* 0x000fe200078e18ff */
[----:B------:R-:W-:Y:S02]  /*09a0*/  IMAD R17, R16, R9, R37 ;  /* 0x0000000910117224 */ /* 0x000fe400078e0225 */
[----:B------:R-:W-:-:S02]  /*09b0*/  IMAD R24, R24, 0x8, R29 ;  /* 0x0000000818187824 */ /* 0x000fc400078e021d */
[----:B------:R-:W-:Y:S01]  /*09c0*/  IMAD R34, R32, 0x8, R29 ;  /* 0x0000000820227824 */ /* 0x000fe200078e021d */
[----:B------:R-:W-:Y:S01]  /*09d0*/  LDS.64 R18, [R31] ;  /* 0x000000001f127984 */ /* 0x000fe20000000a00 */
[----:B------:R-:W-:Y:S02]  /*09e0*/  IMAD R22, R17, 0x8, R28 ;  /* 0x0000000811167824 */ /* 0x000fe400078e021c */
[-C--:B------:R-:W-:Y:S01]  /*09f0*/  IMAD R44, R30, R9.reuse, R40 ;  /* 0x000000091e2c7224 */ /* 0x080fe200078e0228 */
[----:B------:R-:W0:Y:S01]  /*0a00*/  LDS.64 R20, [R24] ;  /* 0x0000000018147984 */ /* 0x000e220000000a00 */
[----:B------:R-:W-:Y:S01]  /*0a10*/  IMAD R33, R32, R9, R37 ;  /* 0x0000000920217224 */ /* 0x000fe200078e0225 */
[----:B------:R-:W-:Y:S01]  /*0a20*/  IADD3 R30, PT, PT, R30, 0x8, RZ ;  /* 0x000000081e1e7810 */ /* 0x000fe20007ffe0ff */
[----:B------:R-:W-:Y:S01]  /*0a30*/  IMAD R35, R9, 0x8, R24 ;  /* 0x0000000809237824 */ /* 0x000fe200078e0218 */
[----:B------:R1:W-:Y:S01]  /*0a40*/  LDS.64 R16, [R34] ;  /* 0x0000000022107984 */ /* 0x0003e20000000a00 */
[----:B------:R-:W-:Y:S01]  /*0a50*/  LEA R32, R44, R29, 0x3 ;  /* 0x0000001d2c207211 */ /* 0x000fe200078e18ff */
[----:B------:R-:W-:Y:S01]  /*0a60*/  IMAD R33, R33, 0x8, R28 ;  /* 0x0000000821217824 */ /* 0x000fe200078e021c */
[C---:B------:R-:W-:Y:S01]  /*0a70*/  LEA R44, R9.reuse, R34, 0x3 ;  /* 0x00000022092c7211 */ /* 0x040fe200078e18ff */
[----:B------:R-:W3:Y:S01]  /*0a80*/  LDS.64 R26, [R22] ;  /* 0x00000000161a7984 */ /* 0x000ee20000000a00 */
[----:B------:R-:W-:Y:S01]  /*0a90*/  ISETP.NE.AND P2, PT, R30, R7, PT ;  /* 0x000000071e00720c */ /* 0x000fe20003f45270 */
[C---:B------:R-:W-:Y:S01]  /*0aa0*/  IMAD R39, R9.reuse, 0x8, R32 ;  /* 0x0000000809277824 */ /* 0x040fe200078e0220 */
[----:B------:R-:W-:Y:S01]  /*0ab0*/  LEA R41, R2, R33, 0x3 ;  /* 0x0000002102297211 */ /* 0x000fe200078e18ff */
[----:B-1----:R-:W-:-:S02]  /*0ac0*/  IMAD R34, R9, 0x8, R22 ;  /* 0x0000000809227824 */ /* 0x002fc400078e0216 */
[----:B------:R-:W-:Y:S01]  /*0ad0*/  LDS.64 R22, [R44] ;  /* 0x000000002c167984 */ /* 0x000fe20000000a00 */
[----:B------:R-:W-:-:S03]  /*0ae0*/  LEA R43, R2, R41, 0x3 ;  /* 0x00000029022b7211 */ /* 0x000fc600078e18ff */
[----:B------:R-:W1:Y:S01]  /*0af0*/  LDS.64 R24, [R34] ;  /* 0x0000000022187984 */ /* 0x000e620000000a00 */
[----:B0-----:R-:W-:-:S03]  /*0b00*/  DFMA R14, R20, R18, R14 ;  /* 0x00000012140e722b */ /* 0x001fc6000000000e */
[----:B------:R0:W-:Y:S04]  /*0b10*/  LDS.64 R18, [R33] ;  /* 0x0000000021127984 */ /* 0x0001e80000000a00 */
[----:B------:R-:W-:Y:S01]  /*0b20*/  LDS.64 R20, [R35] ;  /* 0x0000000023147984 */ /* 0x000fe20000000a00 */
[----:B---3--:R-:W-:-:S03]  /*0b30*/  DFMA R26, R16, R26, R12 ;  /* 0x0000001a101a722b */ /* 0x008fc6000000000c */
[----:B------:R3:W4:Y:S01]  /*0b40*/  LDS.64 R12, [R32] ;  /* 0x00000000200c7984 */ /* 0x0007220000000a00 */
[----:B0-----:R-:W-:-:S03]  /*0b50*/  IMAD R33, R9, 0x8, R44 ;  /* 0x0000000809217824 */ /* 0x001fc600078e022c */
[----:B------:R-:W0:Y:S01]  /*0b60*/  LDS.64 R16, [R31+0x8] ;  /* 0x000008001f107984 */ /* 0x000e220000000a00 */
[C---:B---3--:R-:W-:Y:S01]  /*0b70*/  IMAD R32, R9.reuse, 0x8, R35 ;  /* 0x0000000809207824 */ /* 0x048fe200078e0223 */
[C---:B------:R-:W-:Y:S01]  /*0b80*/  LEA R35, R9.reuse, R34, 0x3 ;  /* 0x0000002209237211 */ /* 0x040fe200078e18ff */
[----:B-1----:R-:W-:Y:S01]  /*0b90*/  DFMA R22, R22, R24, R26 ;  /* 0x000000181616722b */ /* 0x002fe2000000001a */
[C---:B------:R-:W-:Y:S01]  /*0ba0*/  IMAD R34, R9.reuse, 0x8, R39 ;  /* 0x0000000809227824 */ /* 0x040fe200078e0227 */
[----:B------:R1:W-:Y:S01]  /*0bb0*/  LDS.64 R26, [R39] ;  /* 0x00000000271a7984 */ /* 0x0003e20000000a00 */
[----:B------:R-:W-:-:S03]  /*0bc0*/  IMAD R44, R9, 0x8, R32 ;  /* 0x00000008092c7824 */ /* 0x000fc600078e0220 */
[----:B------:R3:W5:Y:S01]  /*0bd0*/  LDS.64 R24, [R41] ;  /* 0x0000000029187984 */ /* 0x0007620000000a00 */
[----:B-1----:R-:W-:-:S05]  /*0be0*/  LEA R39, R9, R33, 0x3 ;  /* 0x0000002109277211 */ /* 0x002fca00078e18ff */
[----:B---3--:R-:W-:Y:S01]  /*0bf0*/  IMAD R41, R9, 0x8, R39 ;  /* 0x0000000809297824 */ /* 0x008fe200078e0227 */
[----:B----4-:R-:W-:Y:S01]  /*0c00*/  DFMA R12, R12, R18, R10 ;  /* 0x000000120c0c722b */ /* 0x010fe2000000000a */
[----:B------:R-:W-:Y:S01]  /*0c10*/  LDS.64 R10, [R31+0x10] ;  /* 0x000010001f0a7984 */ /* 0x000fe20000000a00 */
[----:B0-----:R-:W-:-:S03]  /*0c20*/  DFMA R14, R20, R16, R14 ;  /* 0x00000010140e722b */ /* 0x001fc6000000000e */
[----:B------:R0:W1:Y:S04]  /*0c30*/  LDS.64 R20, [R32] ;  /* 0x0000000020147984 */ /* 0x0000680000000a00 */
[----:B------:R3:W-:Y:S04]  /*0c40*/  LDS.64 R18, [R33] ;  /* 0x0000000021127984 */ /* 0x0007e80000000a00 */
[----:B------:R4:W2:Y:S01]  /*0c50*/  LDS.64 R16, [R35] ;  /* 0x0000000023107984 */ /* 0x0008a20000000a00 */
[----:B0-----:R-:W-:Y:S01]  /*0c60*/  IMAD R32, R9, 0x8, R35 ;  /* 0x0000000809207824 */ /* 0x001fe200078e0223 */
[----:B-----5:R-:W-:-:S02]  /*0c70*/  DFMA R12, R26, R24, R12 ;  /* 0x000000181a0c722b */ /* 0x020fc4000000000c */
[----:B------:R0:W-:Y:S01]  /*0c80*/  LDS.64 R26, [R34] ;  /* 0x00000000221a7984 */ /* 0x0001e20000000a00 */
[----:B---3--:R-:W-:-:S03]  /*0c90*/  LEA R33, R9, R34, 0x3 ;  /* 0x0000002209217211 */ /* 0x008fc600078e18ff */
[----:B------:R-:W3:Y:S01]  /*0ca0*/  LDS.64 R24, [R43] ;  /* 0x000000002b187984 */ /* 0x000ee20000000a00 */
[----:B----4-:R-:W-:Y:S01]  /*0cb0*/  IMAD R35, R2, 0x8, R43 ;  /* 0x0000000802237824 */ /* 0x010fe200078e022b */
[----:B0-----:R-:W-:Y:S01]  /*0cc0*/  LEA R34, R9, R44, 0x3 ;  /* 0x0000002c09227211 */ /* 0x001fe200078e18ff */
[----:B-1----:R-:W-:Y:S01]  /*0cd0*/  DFMA R10, R20, R10, R14 ;  /* 0x0000000a140a722b */ /* 0x002fe2000000000e */
[----:B------:R-:W-:Y:S04]  /*0ce0*/  LDS.64 R14, [R31+0x18] ;  /* 0x000018001f0e7984 */ /* 0x000fe80000000a00 */
[----:B------:R0:W-:Y:S01]  /*0cf0*/  LDS.64 R20, [R39] ;  /* 0x0000000027147984 */ /* 0x0001e20000000a00 */
[----:B--2---:R-:W-:-:S03]  /*0d00*/  DFMA R16, R18, R16, R22 ;  /* 0x000000101210722b */ /* 0x004fc60000000016 */
[----:B------:R1:W2:Y:S04]  /*0d10*/  LDS.64 R22, [R44] ;  /* 0x000000002c167984 */ /* 0x0002a80000000a00 */
[----:B------:R4:W5:Y:S01]  /*0d20*/  LDS.64 R18, [R32] ;  /* 0x0000000020127984 */ /* 0x0009620000000a00 */
[----:B0-----:R-:W-:Y:S01]  /*0d30*/  LEA R39, R2, R35, 0x3 ;  /* 0x0000002302277211 */ /* 0x001fe200078e18ff */
[----:B---3--:R-:W-:Y:S01]  /*0d40*/  DFMA R12, R26, R24, R12 ;  /* 0x000000181a0c722b */ /* 0x008fe2000000000c */
[C---:B-1----:R-:W-:Y:S01]  /*0d50*/  LEA R44, R9.reuse, R32, 0x3 ;  /* 0x00000020092c7211 */ /* 0x042fe200078e18ff */
[----:B------:R0:W-:Y:S01]  /*0d60*/  LDS.64 R26, [R33] ;  /* 0x00000000211a7984 */ /* 0x0001e20000000a00 */
[----:B----4-:R-:W-:-:S03]  /*0d70*/  IMAD R32, R9, 0x8, R33 ;  /* 0x0000000809207824 */ /* 0x010fc600078e0221 */
[----:B------:R1:W3:Y:S01]  /*0d80*/  LDS.64 R24, [R35] ;  /* 0x0000000023187984 */ /* 0x0002e20000000a00 */
[C---:B0-----:R-:W-:Y:S01]  /*0d90*/  IMAD R33, R9.reuse, 0x8, R34 ;  /* 0x0000000809217824 */ /* 0x041fe200078e0222 */
[----:B-1----:R-:W-:Y:S01]  /*0da0*/  LEA R35, R9, R41, 0x3 ;  /* 0x0000002909237211 */ /* 0x002fe200078e18ff */
[----:B--2---:R-:W-:Y:S01]  /*0db0*/  DFMA R10, R22, R14, R10 ;  /* 0x0000000e160a722b */ /* 0x004fe2000000000a */
[----:B------:R-:W-:Y:S01]  /*0dc0*/  LDS.64 R14, [R31+0x20] ;  /* 0x000020001f0e7984 */ /* 0x000fe20000000a00 */
[----:B-----5:R-:W-:-:S03]  /*0dd0*/  DFMA R16, R20, R18, R16 ;  /* 0x000000121410722b */ /* 0x020fc60000000010 */
[----:B------:R0:W1:Y:S04]  /*0de0*/  LDS.64 R22, [R34] ;  /* 0x0000000022167984 */ /* 0x0000680000000a00 */
[----:B------:R2:W-:Y:S01]  /*0df0*/  LDS.64 R20, [R41] ;  /* 0x0000000029147984 */ /* 0x0005e20000000a00 */
[----:B---3--:R-:W-:-:S03]  /*0e00*/  DFMA R12, R26, R24, R12 ;  /* 0x000000181a0c722b */ /* 0x008fc6000000000c */
[----:B------:R3:W4:Y:S01]  /*0e10*/  LDS.64 R18, [R44] ;  /* 0x000000002c127984 */ /* 0x0007220000000a00 */
[----:B0-----:R-:W-:-:S03]  /*0e20*/  IMAD R34, R9, 0x8, R44 ;  /* 0x0000000809227824 */ /* 0x001fc600078e022c */
[----:B------:R0:W-:Y:S01]  /*0e30*/  LDS.64 R26, [R32] ;  /* 0x00000000201a7984 */ /* 0x0001e20000000a00 */
[----:B--2---:R-:W-:-:S03]  /*0e40*/  IMAD R41, R2, 0x8, R39 ;  /* 0x0000000802297824 */ /* 0x004fc600078e0227 */
[----:B------:R2:W5:Y:S01]  /*0e50*/  LDS.64 R24, [R39] ;  /* 0x0000000027187984 */ /* 0x0005620000000a00 */
[C---:B---3--:R-:W-:Y:S02]  /*0e60*/  LEA R44, R9.reuse, R32, 0x3 ;  /* 0x00000020092c7211 */ /* 0x048fe400078e18ff */
[----:B------:R-:W-:Y:S02]  /*0e70*/  LEA R45, R2, R41, 0x3 ;  /* 0x00000029022d7211 */ /* 0x000fe400078e18ff */
[C---:B0-----:R-:W-:Y:S01]  /*0e80*/  LEA R32, R9.reuse, R33, 0x3 ;  /* 0x0000002109207211 */ /* 0x041fe200078e18ff */
[C---:B------:R-:W-:Y:S02]  /*0e90*/  IMAD R43, R9.reuse, 0x8, R44 ;  /* 0x00000008092b7824 */ /* 0x040fe400078e022c */
[----:B--2---:R-:W-:Y:S01]  /*0ea0*/  IMAD R39, R9, 0x8, R35 ;  /* 0x0000000809277824 */ /* 0x004fe200078e0223 */
[----:B-1----:R-:W-:Y:S01]  /*0eb0*/  DFMA R10, R22, R14, R10 ;  /* 0x0000000e160a722b */ /* 0x002fe2000000000a */
[----:B------:R-:W-:Y:S04]  /*0ec0*/  LDS.64 R14, [R31+0x28] ;  /* 0x000028001f0e7984 */ /* 0x000fe80000000a00 */
[----:B------:R0:W1:Y:S01]  /*0ed0*/  LDS.64 R22, [R33] ;  /* 0x0000000021167984 */ /* 0x0000620000000a00 */
[----:B----4-:R-:W-:-:S03]  /*0ee0*/  DFMA R16, R20, R18, R16 ;  /* 0x000000121410722b */ /* 0x010fc60000000010 */
[----:B------:R-:W-:Y:S04]  /*0ef0*/  LDS.64 R20, [R35] ;  /* 0x0000000023147984 */ /* 0x000fe80000000a00 */
[----:B------:R-:W2:Y:S01]  /*0f00*/  LDS.64 R18, [R34] ;  /* 0x0000000022127984 */ /* 0x000ea20000000a00 */
[C---:B0-----:R-:W-:Y:S01]  /*0f10*/  LEA R33, R9.reuse, R34, 0x3 ;  /* 0x0000002209217211 */ /* 0x041fe200078e18ff */
[----:B-----5:R-:W-:Y:S02]  /*0f20*/  DFMA R12, R26, R24, R12 ;  /* 0x000000181a0c722b */ /* 0x020fe4000000000c */
[----:B------:R0:W-:Y:S04]  /*0f30*/  LDS.64 R26, [R44] ;  /* 0x000000002c1a7984 */ /* 0x0001e80000000a00 */
[----:B------:R-:W3:Y:S04]  /*0f40*/  LDS.64 R24, [R41] ;  /* 0x0000000029187984 */ /* 0x000ee80000000a00 */
[----:B------:R-:W-:Y:S01]  /*0f50*/  LDS.64 R34, [R45] ;  /* 0x000000002d227984 */ /* 0x000fe20000000a00 */
[----:B0-----:R-:W-:Y:S01]  /*0f60*/  IMAD R44, R9, 0x8, R32 ;  /* 0x00000008092c7824 */ /* 0x001fe200078e0220 */
[----:B-1----:R-:W-:-:S02]  /*0f70*/  DFMA R10, R22, R14, R10 ;  /* 0x0000000e160a722b */ /* 0x002fc4000000000a */
[----:B------:R-:W-:Y:S04]  /*0f80*/  LDS.64 R14, [R31+0x30] ;  /* 0x000030001f0e7984 */ /* 0x000fe80000000a00 */
[----:B------:R-:W0:Y:S01]  /*0f90*/  LDS.64 R22, [R32] ;  /* 0x0000000020167984 */ /* 0x000e220000000a00 */
[----:B--2---:R-:W-:-:S03]  /*0fa0*/  DFMA R16, R20, R18, R16 ;  /* 0x000000121410722b */ /* 0x004fc60000000010 */
[----:B------:R-:W-:Y:S04]  /*0fb0*/  LDS.64 R20, [R39] ;  /* 0x0000000027147984 */ /* 0x000fe80000000a00 */
[----:B------:R-:W1:Y:S01]  /*0fc0*/  LDS.64 R18, [R33] ;  /* 0x0000000021127984 */ /* 0x000e620000000a00 */
[----:B---3--:R-:W-:-:S03]  /*0fd0*/  DFMA R12, R26, R24, R12 ;  /* 0x000000181a0c722b */ /* 0x008fc6000000000c */
[----:B------:R-:W2:Y:S01]  /*0fe0*/  LDS.64 R26, [R43] ;  /* 0x000000002b1a7984 */ /* 0x000ea20000000a00 */
[----:B------:R-:W-:-:S06]  /*0ff0*/  LEA R24, R9, R39, 0x3 ;  /* 0x0000002709187211 */ /* 0x000fcc00078e18ff */
[----:B------:R-:W-:Y:S01]  /*1000*/  LDS.64 R24, [R24] ;  /* 0x0000000018187984 */ /* 0x000fe20000000a00 */
[----:B0-----:R-:W-:Y:S01]  /*1010*/  DFMA R14, R22, R14, R10 ;  /* 0x0000000e160e722b */ /* 0x001fe2000000000a */
[C---:B------:R-:W-:Y:S02]  /*1020*/  IMAD R22, R9.reuse, 0x8, R33 ;  /* 0x0000000809167824 */ /* 0x040fe400078e0221 */
[----:B------:R-:W-:Y:S04]  /*1030*/  LDS.64 R10, [R31+0x38] ;  /* 0x000038001f0a7984 */ /* 0x000fe80000000a00 */
[----:B------:R-:W0:Y:S01]  /*1040*/  LDS.64 R32, [R44] ;  /* 0x000000002c207984 */ /* 0x000e220000000a00 */
[----:B-1----:R-:W-:Y:S01]  /*1050*/  DFMA R16, R20, R18, R16 ;  /* 0x000000121410722b */ /* 0x002fe20000000010 */
[----:B------:R-:W-:Y:S01]  /*1060*/  LEA R20, R9, R43, 0x3 ;  /* 0x0000002b09147211 */ /* 0x000fe200078e18ff */
[----:B------:R-:W-:Y:S01]  /*1070*/  IMAD R18, R2, 0x8, R45 ;  /* 0x0000000802127824 */ /* 0x000fe200078e022d */
[----:B------:R-:W1:Y:S01]  /*1080*/  LDS.64 R22, [R22] ;  /* 0x0000000016167984 */ /* 0x000e620000000a00 */
[----:B--2---:R-:W-:-:S03]  /*1090*/  DFMA R26, R26, R34, R12 ;  /* 0x000000221a1a722b */ /* 0x004fc6000000000c */
[----:B------:R-:W-:Y:S04]  /*10a0*/  LDS.64 R20, [R20] ;  /* 0x0000000014147984 */ /* 0x000fe80000000a00 */
[----:B------:R-:W2:Y:S01]  /*10b0*/  LDS.64 R18, [R18] ;  /* 0x0000000012127984 */ /* 0x000ea20000000a00 */
[----:B0-----:R-:W-:Y:S02]  /*10c0*/  DFMA R14, R32, R10, R14 ;  /* 0x0000000a200e722b */ /* 0x001fe4000000000e */
[----:B-1----:R-:W-:Y:S02]  /*10d0*/  DFMA R12, R24, R22, R16 ;  /* 0x00000016180c722b */ /* 0x002fe40000000010 */
[----:B--2---:R-:W-:Y:S01]  /*10e0*/  DFMA R10, R20, R18, R26 ;  /* 0x00000012140a722b */ /* 0x004fe2000000001a */
[----:B------:R-:W-:Y:S10]  /*10f0*/  @P2 BRA `(.L_x_10) ;  /* 0xfffffff800142947 */ /* 0x000ff4000383ffff */
[----:B------:R-:W-:-:S07]  /*1100*/  IMAD.MOV.U32 R44, RZ, RZ, R7 ;  /* 0x000000ffff2c7224 */ /* 0x000fce00078e0007 */
.L_x_9:
[----:B------:R-:W-:-:S13]  /*1110*/  ISETP.NE.AND P2, PT, R6, RZ, PT ;  /* 0x000000ff0600720c */ /* 0x000fda0003f45270 */
[----:B------:R-:W-:Y:S05]  /*1120*/  @!P2 BRA `(.L_x_11) ;  /* 0x000000080054a947 */ /* 0x000fea0003800000 */
[----:B------:R-:W-:Y:S01]  /*1130*/  ISETP.NE.AND P2, PT, R8, RZ, PT ;  /* 0x000000ff0800720c */ /* 0x000fe20003f45270 */
[----:B------:R-:W-:-:S12]  /*1140*/  @!P1 BRA `(.L_x_12) ;  /* 0x00000004001c9947 */ /* 0x000fd80003800000 */
[----:B------:R-:W0:Y:S01]  /*1150*/  S2UR UR6, SR_CgaCtaId ;  /* 0x00000000000679c3 */ /* 0x000e220000008800 */
[----:B------:R-:W-:Y:S01]  /*1160*/  UMOV UR4, 0x400 ;  /* 0x0000040000047882 */ /* 0x000fe20000000000 */
[-CC-:B------:R-:W-:Y:S01]  /*1170*/  IMAD R16, R44, R9.reuse, R37.reuse ;  /* 0x000000092c107224 */ /* 0x180fe200078e0225 */
[----:B------:R-:W-:Y:S01]  /*1180*/  UIADD3 UR5, UPT, UPT, UR4, 0x8000, URZ ;  /* 0x0000800004057890 */ /* 0x000fe2000fffe0ff */
[-CC-:B------:R-:W-:Y:S01]  /*1190*/  IMAD R28, R38, R9.reuse, R44.reuse ;  /* 0x00000009261c7224 */ /* 0x180fe200078e022c */
[----:B------:R-:W-:Y:S01]  /*11a0*/  UIADD3 UR4, UPT, UPT, UR4, 0x6000, URZ ;  /* 0x0000600004047890 */ /* 0x000fe2000fffe0ff */
[-C--:B------:R-:W-:Y:S02]  /*11b0*/  IMAD R24, R40, R9.reuse, R44 ;  /* 0x0000000928187224 */ /* 0x080fe400078e022c */
[-C--:B------:R-:W-:Y:S02]  /*11c0*/  IMAD R20, R44, R9.reuse, R42 ;  /* 0x000000092c147224 */ /* 0x080fe400078e022a */
[----:B------:R-:W-:-:S02]  /*11d0*/  IMAD R24, R24, R9, R37 ;  /* 0x0000000918187224 */ /* 0x000fc400078e0225 */
[-C--:B------:R-:W-:Y:S02]  /*11e0*/  IMAD R23, R20, R9.reuse, R37 ;  /* 0x0000000914177224 */ /* 0x080fe400078e0225 */
[C---:B------:R-:W-:Y:S02]  /*11f0*/  IMAD R32, R44.reuse, R9, R40 ;  /* 0x000000092c207224 */ /* 0x040fe400078e0228 */
[----:B------:R-:W-:Y:S01]  /*1200*/  VIADD R44, R44, 0x4 ;  /* 0x000000042c2c7836 */ /* 0x000fe20000000000 */
[----:B0-----:R-:W-:Y:S02]  /*1210*/  ULEA UR5, UR6, UR5, 0x18 ;  /* 0x0000000506057291 */ /* 0x001fe4000f8ec0ff */
[----:B------:R-:W-:-:S04]  /*1220*/  ULEA UR4, UR6, UR4, 0x18 ;  /* 0x0000000406047291 */ /* 0x000fc8000f8ec0ff */
[----:B------:R-:W-:Y:S02]  /*1230*/  LEA R22, R16, UR5, 0x3 ;  /* 0x0000000510167c11 */ /* 0x000fe4000f8e18ff */
[----:B------:R-:W-:Y:S02]  /*1240*/  LEA R28, R28, UR4, 0x3 ;  /* 0x000000041c1c7c11 */ /* 0x000fe4000f8e18ff */
[----:B------:R-:W-:Y:S01]  /*1250*/  LEA R29, R24, UR4, 0x3 ;  /* 0x00000004181d7c11 */ /* 0x000fe2000f8e18ff */
[----:B------:R0:W-:Y:S01]  /*1260*/  LDS.64 R16, [R22] ;  /* 0x0000000016107984 */ /* 0x0001e20000000a00 */
[----:B------:R-:W-:Y:S02]  /*1270*/  LEA R33, R20, UR5, 0x3 ;  /* 0x0000000514217c11 */ /* 0x000fe4000f8e18ff */
[----:B------:R-:W-:Y:S01]  /*1280*/  LEA R23, R23, UR4, 0x3 ;  /* 0x0000000417177c11 */ /* 0x000fe2000f8e18ff */
[----:B------:R-:W1:Y:S01]  /*1290*/  LDS.64 R18, [R28] ;  /* 0x000000001c127984 */ /* 0x000e620000000a00 */
[----:B------:R-:W-:Y:S01]  /*12a0*/  LEA R32, R32, UR5, 0x3 ;  /* 0x0000000520207c11 */ /* 0x000fe2000f8e18ff */
[----:B------:R-:W-:-:S02]  /*12b0*/  IMAD R34, R9, 0x8, R29 ;  /* 0x0000000809227824 */ /* 0x000fc400078e021d */
[----:B------:R3:W-:Y:S01]  /*12c0*/  LDS.64 R20, [R29] ;  /* 0x000000001d147984 */ /* 0x0007e20000000a00 */
[C---:B0-----:R-:W-:Y:S01]  /*12d0*/  LEA R22, R9.reuse, R22, 0x3 ;  /* 0x0000001609167211 */ /* 0x041fe200078e18ff */
[----:B------:R-:W-:Y:S02]  /*12e0*/  IMAD R39, R9, 0x8, R34 ;  /* 0x0000000809277824 */ /* 0x000fe400078e0222 */
[----:B------:R-:W0:Y:S04]  /*12f0*/  LDS.64 R30, [R33] ;  /* 0x00000000211e7984 */ /* 0x000e280000000a00 */
[----:B------:R-:W-:Y:S01]  /*1300*/  LDS.64 R26, [R23] ;  /* 0x00000000171a7984 */ /* 0x000fe20000000a00 */
[----:B---3--:R-:W-:-:S03]  /*1310*/  LEA R29, R2, R23, 0x3 ;  /* 0x00000017021d7211 */ /* 0x008fc600078e18ff */
[----:B------:R-:W-:Y:S02]  /*1320*/  LDS.64 R24, [R28+0x8] ;  /* 0x000008001c187984 */ /* 0x000fe40000000a00 */
[----:B------:R-:W-:Y:S01]  /*1330*/  IMAD R43, R2, 0x8, R29 ;  /* 0x00000008022b7824 */ /* 0x000fe200078e021d */
[----:B-1----:R-:W-:Y:S01]  /*1340*/  DFMA R16, R16, R18, R14 ;  /* 0x000000121010722b */ /* 0x002fe2000000000e */
[----:B------:R1:W3:Y:S04]  /*1350*/  LDS.64 R18, [R32] ;  /* 0x0000000020127984 */ /* 0x0002e80000000a00 */
[----:B------:R-:W4:Y:S01]  /*1360*/  LDS.64 R14, [R22] ;  /* 0x00000000160e7984 */ /* 0x000f220000000a00 */
[----:B0-----:R-:W-:Y:S01]  /*1370*/  DFMA R12, R30, R20, R12 ;  /* 0x000000141e0c722b */ /* 0x001fe2000000000c */
[C---:B------:R-:W-:Y:S01]  /*1380*/  IMAD R30, R9.reuse, 0x8, R32 ;  /* 0x00000008091e7824 */ /* 0x040fe200078e0220 */
[C---:B------:R-:W-:Y:S01]  /*1390*/  LEA R31, R9.reuse, R33, 0x3 ;  /* 0x00000021091f7211 */ /* 0x040fe200078e18ff */
[----:B------:R-:W-:Y:S01]  /*13a0*/  LDS.64 R20, [R29] ;  /* 0x000000001d147984 */ /* 0x000fe20000000a00 */
[----:B-1----:R-:W-:-:S02]  /*13b0*/  IMAD R32, R9, 0x8, R22 ;  /* 0x0000000809207824 */ /* 0x002fc400078e0216 */
[----:B------:R-:W-:-:S03]  /*13c0*/  LEA R41, R9, R30, 0x3 ;  /* 0x0000001e09297211 */ /* 0x000fc600078e18ff */
[----:B------:R-:W-:Y:S01]  /*13d0*/  LDS.64 R22, [R32] ;  /* 0x0000000020167984 */ /* 0x000fe20000000a00 */
[----:B---3--:R-:W-:-:S03]  /*13e0*/  DFMA R26, R18, R26, R10 ;  /* 0x0000001a121a722b */ /* 0x008fc6000000000a */
[----:B------:R-:W0:Y:S01]  /*13f0*/  LDS.64 R18, [R30] ;  /* 0x000000001e127984 */ /* 0x000e220000000a00 */
[----:B----4-:R-:W-:-:S03]  /*1400*/  DFMA R24, R14, R24, R16 ;  /* 0x000000180e18722b */ /* 0x010fc60000000010 */
[----:B------:R-:W-:Y:S04]  /*1410*/  LDS.64 R14, [R31] ;  /* 0x000000001f0e7984 */ /* 0x000fe80000000a00 */
[----:B------:R-:W1:Y:S04]  /*1420*/  LDS.64 R16, [R34] ;  /* 0x0000000022107984 */ /* 0x000e680000000a00 */
[----:B------:R-:W3:Y:S04]  /*1430*/  LDS.64 R10, [R28+0x10] ;  /* 0x000010001c0a7984 */ /* 0x000ee80000000a00 */
[----:B------:R-:W-:Y:S01]  /*1440*/  LDS.64 R34, [R39] ;  /* 0x0000000027227984 */ /* 0x000fe20000000a00 */
[----:B0-----:R-:W-:Y:S01]  /*1450*/  DFMA R18, R18, R20, R26 ;  /* 0x000000141212722b */ /* 0x001fe2000000001a */
[----:B------:R-:W-:-:S02]  /*1460*/  LEA R20, R9, R31, 0x3 ;  /* 0x0000001f09147211 */ /* 0x000fc400078e18ff */
[C---:B------:R-:W-:Y:S01]  /*1470*/  LEA R26, R9.reuse, R32, 0x3 ;  /* 0x00000020091a7211 */ /* 0x040fe200078e18ff */
[----:B------:R-:W-:Y:S01]  /*1480*/  LDS.64 R30, [R43] ;  /* 0x000000002b1e7984 */ /* 0x000fe20000000a00 */
[----:B------:R-:W-:Y:S01]  /*1490*/  LEA R21, R2, R43, 0x3 ;  /* 0x0000002b02157211 */ /* 0x000fe200078e18ff */
[----:B-1----:R-:W-:Y:S02]  /*14a0*/  DFMA R12, R14, R16, R12 ;  /* 0x000000100e0c722b */ /* 0x002fe4000000000c */
[----:B------:R-:W0:Y:S01]  /*14b0*/  LDS.64 R32, [R41] ;  /* 0x0000000029207984 */ /* 0x000e220000000a00 */
[C---:B------:R-:W-:Y:S01]  /*14c0*/  IMAD R16, R9.reuse, 0x8, R41 ;  /* 0x0000000809107824 */ /* 0x040fe200078e0229 */
[----:B---3--:R-:W-:Y:S02]  /*14d0*/  DFMA R10, R22, R10, R24 ;  /* 0x0000000a160a722b */ /* 0x008fe40000000018 */
[----:B------:R-:W-:Y:S01]  /*14e0*/  LDS.64 R14, [R28+0x18] ;  /* 0x000018001c0e7984 */ /* 0x000fe20000000a00 */
[C---:B------:R-:W-:Y:S01]  /*14f0*/  IMAD R24, R9.reuse, 0x8, R20 ;  /* 0x0000000809187824 */ /* 0x040fe200078e0214 */
[----:B------:R-:W-:-:S02]  /*1500*/  LEA R22, R9, R39, 0x3 ;  /* 0x0000002709167211 */ /* 0x000fc400078e18ff */
[----:B------:R-:W1:Y:S04]  /*1510*/  LDS.64 R28, [R20] ;  /* 0x00000000141c7984 */ /* 0x000e680000000a00 */
[----:B------:R-:W3:Y:S04]  /*1520*/  LDS.64 R26, [R26] ;  /* 0x000000001a1a7984 */ /* 0x000ee80000000a00 */
[----:B------:R-:W-:Y:S04]  /*1530*/  LDS.64 R24, [R24] ;  /* 0x0000000018187984 */ /* 0x000fe80000000a00 */
[----:B------:R-:W4:Y:S04]  /*1540*/  LDS.64 R22, [R22] ;  /* 0x0000000016167984 */ /* 0x000f280000000a00 */
[----:B------:R-:W-:Y:S04]  /*1550*/  LDS.64 R16, [R16] ;  /* 0x0000000010107984 */ /* 0x000fe80000000a00 */
[----:B------:R-:W5:Y:S01]  /*1560*/  LDS.64 R20, [R21] ;  /* 0x0000000015147984 */ /* 0x000f620000000a00 */
[----:B0-----:R-:W-:-:S02]  /*1570*/  DFMA R18, R32, R30, R18 ;  /* 0x0000001e2012722b */ /* 0x001fc40000000012 */
[----:B-1----:R-:W-:Y:S02]  /*1580*/  DFMA R12, R28, R34, R12 ;  /* 0x000000221c0c722b */ /* 0x002fe4000000000c */
[----:B---3--:R-:W-:-:S06]  /*1590*/  DFMA R14, R26, R14, R10 ;  /* 0x0000000e1a0e722b */ /* 0x008fcc000000000a */
[----:B----4-:R-:W-:Y:S02]  /*15a0*/  DFMA R12, R24, R22, R12 ;  /* 0x00000016180c722b */ /* 0x010fe4000000000c */
[----:B-----5:R-:W-:-:S11]  /*15b0*/  DFMA R10, R16, R20, R18 ;  /* 0x00000014100a722b */ /* 0x020fd60000000012 */
.L_x_12:
[----:B------:R-:W-:Y:S05]  /*15c0*/  @!P2 BRA `(.L_x_11) ;  /* 0x00000004002ca947 */ /* 0x000fea0003800000 */
[----:B------:R-:W-:Y:S02]  /*15d0*/  ISETP.NE.AND P2, PT, R8, 0x1, PT ;  /* 0x000000010800780c */ /* 0x000fe40003f45270 */
[----:B------:R-:W-:-:S11]  /*15e0*/  LOP3.LUT P3, RZ, R9, 0x1, RZ, 0xc0, !PT ;  /* 0x0000000109ff7812 */ /* 0x000fd6000786c0ff */
[----:B------:R-:W-:Y:S05]  /*15f0*/  @!P2 BRA `(.L_x_13) ;  /* 0x0000000000aca947 */ /* 0x000fea0003800000 */
        /* <DEDUP_REMOVED lines=17> */
[----:B------:R-:W-:Y:S01]  /*1710*/  LDS.64 R18, [R20] ;  /* 0x0000000014127984 */ /* 0x000fe20000000a00 */
[----:B------:R-:W-:Y:S02]  /*1720*/  LEA R39, R21, UR5, 0x3 ;  /* 0x0000000515277c11 */ /* 0x000fe4000f8e18ff */
[----:B------:R-:W-:Y:S01]  /*1730*/  LEA R34, R2, R41, 0x3 ;  /* 0x0000002902227211 */ /* 0x000fe200078e18ff */
[----:B------:R-:W0:Y:S02]  /*1740*/  LDS.64 R16, [R24] ;  /* 0x0000000018107984 */ /* 0x000e240000000a00 */
[----:B------:R-:W-:-:S02]  /*1750*/  IMAD R32, R9, 0x8, R39 ;  /* 0x0000000809207824 */ /* 0x000fc400078e0227 */
[----:B------:R-:W-:Y:S04]  /*1760*/  LDS.64 R24, [R24+0x8] ;  /* 0x0000080018187984 */ /* 0x000fe80000000a00 */
[----:B------:R-:W-:Y:S04]  /*1770*/  LDS.64 R32, [R32] ;  /* 0x0000000020207984 */ /* 0x000fe80000000a00 */
[----:B------:R-:W-:Y:S01]  /*1780*/  LDS.64 R34, [R34] ;  /* 0x0000000022227984 */ /* 0x000fe20000000a00 */
[----:B0-----:R-:W-:Y:S01]  /*1790*/  DFMA R14, R18, R16, R14 ;  /* 0x00000010120e722b */ /* 0x001fe2000000000e */
[----:B------:R-:W-:-:S02]  /*17a0*/  LEA R18, R22, UR5, 0x3 ;  /* 0x0000000516127c11 */ /* 0x000fc4000f8e18ff */
[----:B------:R-:W-:Y:S01]  /*17b0*/  LEA R16, R26, UR4, 0x3 ;  /* 0x000000041a107c11 */ /* 0x000fe2000f8e18ff */
[----:B------:R-:W-:Y:S01]  /*17c0*/  LDS.64 R22, [R41] ;  /* 0x0000000029167984 */ /* 0x000fe20000000a00 */
[C---:B------:R-:W-:Y:S02]  /*17d0*/  LEA R26, R9.reuse, R20, 0x3 ;  /* 0x00000014091a7211 */ /* 0x040fe400078e18ff */
[C---:B------:R-:W-:Y:S01]  /*17e0*/  LEA R28, R9.reuse, R18, 0x3 ;  /* 0x00000012091c7211 */ /* 0x040fe200078e18ff */
[----:B------:R-:W-:Y:S01]  /*17f0*/  IMAD R30, R9, 0x8, R16 ;  /* 0x00000008091e7824 */ /* 0x000fe200078e0210 */
[----:B------:R-:W-:Y:S04]  /*1800*/  LDS.64 R18, [R18] ;  /* 0x0000000012127984 */ /* 0x000fe80000000a00 */
[----:B------:R-:W0:Y:S04]  /*1810*/  LDS.64 R16, [R16] ;  /* 0x0000000010107984 */ /* 0x000e280000000a00 */
[----:B------:R-:W1:Y:S04]  /*1820*/  LDS.64 R20, [R39] ;  /* 0x0000000027147984 */ /* 0x000e680000000a00 */
[----:B------:R-:W3:Y:S04]  /*1830*/  LDS.64 R26, [R26] ;  /* 0x000000001a1a7984 */ /* 0x000ee80000000a00 */
[----:B------:R-:W-:Y:S04]  /*1840*/  LDS.64 R28, [R28] ;  /* 0x000000001c1c7984 */ /* 0x000fe80000000a00 */
[----:B------:R-:W4:Y:S01]  /*1850*/  LDS.64 R30, [R30] ;  /* 0x000000001e1e7984 */ /* 0x000f220000000a00 */
[----:B0-----:R-:W-:-:S02]  /*1860*/  DFMA R12, R18, R16, R12 ;  /* 0x00000010120c722b */ /* 0x001fc4000000000c */
[----:B-1----:R-:W-:Y:S02]  /*1870*/  DFMA R10, R20, R22, R10 ;  /* 0x00000016140a722b */ /* 0x002fe4000000000a */
[----:B---3--:R-:W-:-:S06]  /*1880*/  DFMA R14, R26, R24, R14 ;  /* 0x000000181a0e722b */ /* 0x008fcc000000000e */
[----:B------:R-:W-:Y:S02]  /*1890*/  DFMA R10, R32, R34, R10 ;  /* 0x00000022200a722b */ /* 0x000fe4000000000a */
[----:B----4-:R-:W-:-:S11]  /*18a0*/  DFMA R12, R28, R30, R12 ;  /* 0x0000001e1c0c722b */ /* 0x010fd6000000000c */
.L_x_13:
[----:B------:R-:W-:Y:S05]  /*18b0*/  @!P3 BRA `(.L_x_11) ;  /* 0x000000000070b947 */ /* 0x000fea0003800000 */
[----:B------:R-:W0:Y:S01]  /*18c0*/  S2UR UR5, SR_CgaCtaId ;  /* 0x00000000000579c3 */ /* 0x000e220000008800 */
[----:B------:R-:W-:Y:S01]  /*18d0*/  UMOV UR4, 0x400 ;  /* 0x0000040000047882 */ /* 0x000fe20000000000 */
[-C--:B------:R-:W-:Y:S01]  /*18e0*/  IMAD R18, R40, R9.reuse, R44 ;  /* 0x0000000928127224 */ /* 0x080fe200078e022c */
[----:B------:R-:W-:Y:S01]  /*18f0*/  UIADD3 UR6, UPT, UPT, UR4, 0x6000, URZ ;  /* 0x0000600004067890 */ /* 0x000fe2000fffe0ff */
[CC--:B------:R-:W-:Y:S01]  /*1900*/  IMAD R42, R44.reuse, R9.reuse, R42 ;  /* 0x000000092c2a7224 */ /* 0x0c0fe200078e022a */
[----:B------:R-:W-:Y:S01]  /*1910*/  UIADD3 UR4, UPT, UPT, UR4, 0x8000, URZ ;  /* 0x0000800004047890 */ /* 0x000fe2000fffe0ff */
[-CC-:B------:R-:W-:Y:S02]  /*1920*/  IMAD R16, R44, R9.reuse, R37.reuse ;  /* 0x000000092c107224 */ /* 0x180fe400078e0225 */
[-C--:B------:R-:W-:Y:S02]  /*1930*/  IMAD R17, R18, R9.reuse, R37 ;  /* 0x0000000912117224 */ /* 0x080fe400078e0225 */
[----:B------:R-:W-:-:S02]  /*1940*/  IMAD R38, R38, R9, R44 ;  /* 0x0000000926267224 */ /* 0x000fc400078e022c */
[-C--:B------:R-:W-:Y:S02]  /*1950*/  IMAD R40, R44, R9.reuse, R40 ;  /* 0x000000092c287224 */ /* 0x080fe400078e0228 */
[----:B------:R-:W-:Y:S01]  /*1960*/  IMAD R37, R42, R9, R37 ;  /* 0x000000092a257224 */ /* 0x000fe200078e0225 */
[----:B0-----:R-:W-:Y:S02]  /*1970*/  ULEA UR6, UR5, UR6, 0x18 ;  /* 0x0000000605067291 */ /* 0x001fe4000f8ec0ff */
[----:B------:R-:W-:-:S04]  /*1980*/  ULEA UR4, UR5, UR4, 0x18 ;  /* 0x0000000405047291 */ /* 0x000fc8000f8ec0ff */
[----:B------:R-:W-:Y:S02]  /*1990*/  LEA R18, R38, UR6, 0x3 ;  /* 0x0000000626127c11 */ /* 0x000fe4000f8e18ff */
[----:B------:R-:W-:Y:S02]  /*19a0*/  LEA R16, R16, UR4, 0x3 ;  /* 0x0000000410107c11 */ /* 0x000fe4000f8e18ff */
[----:B------:R-:W-:Y:S02]  /*19b0*/  LEA R22, R17, UR6, 0x3 ;  /* 0x0000000611167c11 */ /* 0x000fe4000f8e18ff */
[----:B------:R-:W-:Y:S01]  /*19c0*/  LEA R20, R42, UR4, 0x3 ;  /* 0x000000042a147c11 */ /* 0x000fe2000f8e18ff */
[----:B------:R-:W-:Y:S01]  /*19d0*/  LDS.64 R18, [R18] ;  /* 0x0000000012127984 */ /* 0x000fe20000000a00 */
[----:B------:R-:W-:Y:S02]  /*19e0*/  LEA R24, R40, UR4, 0x3 ;  /* 0x0000000428187c11 */ /* 0x000fe4000f8e18ff */
[----:B------:R-:W-:Y:S01]  /*19f0*/  LEA R26, R37, UR6, 0x3 ;  /* 0x00000006251a7c11 */ /* 0x000fe2000f8e18ff */
[----:B------:R-:W0:Y:S04]  /*1a00*/  LDS.64 R16, [R16] ;  /* 0x0000000010107984 */ /* 0x000e280000000a00 */
[----:B------:R-:W-:Y:S04]  /*1a10*/  LDS.64 R20, [R20] ;  /* 0x0000000014147984 */ /* 0x000fe80000000a00 */
[----:B------:R-:W1:Y:S04]  /*1a20*/  LDS.64 R22, [R22] ;  /* 0x0000000016167984 */ /* 0x000e680000000a00 */
[----:B------:R-:W-:Y:S04]  /*1a30*/  LDS.64 R24, [R24] ;  /* 0x0000000018187984 */ /* 0x000fe80000000a00 */
[----:B------:R-:W3:Y:S01]  /*1a40*/  LDS.64 R26, [R26] ;  /* 0x000000001a1a7984 */ /* 0x000ee20000000a00 */
[----:B0-----:R-:W-:-:S02]  /*1a50*/  DFMA R14, R16, R18, R14 ;  /* 0x00000012100e722b */ /* 0x001fc4000000000e */
[----:B-1----:R-:W-:Y:S02]  /*1a60*/  DFMA R12, R20, R22, R12 ;  /* 0x00000016140c722b */ /* 0x002fe4000000000c */
[----:B---3--:R-:W-:-:S11]  /*1a70*/  DFMA R10, R24, R26, R10 ;  /* 0x0000001a180a722b */ /* 0x008fd6000000000a */
.L_x_11:
[----:B------:R-:W0:Y:S01]  /*1a80*/  LDC.64 R26, c[0x0][0x390] ;  /* 0x0000e400ff1a7b82 */ /* 0x000e220000000a00 */
[----:B------:R-:W-:-:S05]  /*1a90*/  IADD3 R16, PT, PT, R5, R36, RZ ;  /* 0x0000002405107210 */ /* 0x000fca0007ffe0ff */
[----:B------:R-:W-:-:S04]  /*1aa0*/  IMAD R17, R16, 0x6, RZ ;  /* 0x0000000610117824 */ /* 0x000fc800078e02ff */
[----:B0-----:R-:W-:-:S05]  /*1ab0*/  IMAD.WIDE R26, R17, 0x8, R26 ;  /* 0x00000008111a7825 */ /* 0x001fca00078e021a */
[----:B------:R-:W3:Y:S04]  /*1ac0*/  LDG.E.64 R22, desc[UR10][R26.64+0x8] ;  /* 0x0000080a1a167981 */ /* 0x000ee8000c1e1b00 */
[----:B------:R-:W4:Y:S04]  /*1ad0*/  LDG.E.64 R30, desc[UR10][R26.64+0x18] ;  /* 0x0000180a1a1e7981 */ /* 0x000f28000c1e1b00 */
[----:B------:R-:W5:Y:S04]  /*1ae0*/  LDG.E.64 R16, desc[UR10][R26.64+0x20] ;  /* 0x0000200a1a107981 */ /* 0x000f68000c1e1b00 */
[----:B------:R-:W2:Y:S04]  /*1af0*/  LDG.E.64 R24, desc[UR10][R26.64] ;  /* 0x0000000a1a187981 */ /* 0x000ea8000c1e1b00 */
[----:B------:R-:W2:Y:S04]  /*1b00*/  LDG.E.64 R20, desc[UR10][R26.64+0x10] ;  /* 0x0000100a1a147981 */ /* 0x000ea8000c1e1b00 */
[----:B------:R-:W2:Y:S01]  /*1b10*/  LDG.E.64 R18, desc[UR10][R26.64+0x28] ;  /* 0x0000280a1a127981 */ /* 0x000ea2000c1e1b00 */
[----:B------:R-:W0:Y:S01]  /*1b20*/  S2UR UR5, SR_CgaCtaId ;  /* 0x00000000000579c3 */ /* 0x000e220000008800 */
[----:B------:R-:W-:-:S02]  /*1b30*/  UMOV UR4, 0x400 ;  /* 0x0000040000047882 */ /* 0x000fc40000000000 */
[----:B------:R-:W-:Y:S02]  /*1b40*/  UIADD3 UR6, UPT, UPT, UR4, 0x2000, URZ ;  /* 0x0000200004067890 */ /* 0x000fe4000fffe0ff */
[----:B0-----:R-:W-:Y:S02]  /*1b50*/  ULEA UR7, UR5, UR4, 0x18 ;  /* 0x0000000405077291 */ /* 0x001fe4000f8ec0ff */
[----:B------:R-:W-:Y:S02]  /*1b60*/  UIADD3 UR4, UPT, UPT, UR4, 0x4000, URZ ;  /* 0x0000400004047890 */ /* 0x000fe4000fffe0ff */
[----:B------:R-:W-:Y:S02]  /*1b70*/  ULEA UR6, UR5, UR6, 0x18 ;  /* 0x0000000605067291 */ /* 0x000fe4000f8ec0ff */
[----:B------:R-:W-:Y:S01]  /*1b80*/  ULEA UR4, UR5, UR4, 0x18 ;  /* 0x0000000405047291 */ /* 0x000fe2000f8ec0ff */
[-C--:B---3--:R-:W-:Y:S02]  /*1b90*/  DMUL R28, R22, R12.reuse ;  /* 0x0000000c161c7228 */ /* 0x088fe40000000000 */
[----:B----4-:R-:W-:-:S02]  /*1ba0*/  DMUL R30, R30, R12 ;  /* 0x0000000c1e1e7228 */ /* 0x010fc40000000000 */
[----:B-----5:R-:W-:-:S04]  /*1bb0*/  DMUL R12, R16, R12 ;  /* 0x0000000c100c7228 */ /* 0x020fc80000000000 */
[-C--:B--2---:R-:W-:Y:S02]  /*1bc0*/  DFMA R24, R24, R14.reuse, R28 ;  /* 0x0000000e1818722b */ /* 0x084fe4000000001c */
[-C--:B------:R-:W-:Y:S02]  /*1bd0*/  DFMA R30, R22, R14.reuse, R30 ;  /* 0x0000000e161e722b */ /* 0x080fe4000000001e */
[----:B------:R-:W-:Y:S01]  /*1be0*/  DFMA R12, R20, R14, R12 ;  /* 0x0000000e140c722b */ /* 0x000fe2000000000c */
[----:B------:R-:W-:-:S03]  /*1bf0*/  LEA R15, R36, UR6, 0x3 ;  /* 0x00000006240f7c11 */ /* 0x000fc6000f8e18ff */
[-C--:B------:R-:W-:Y:S02]  /*1c00*/  DFMA R24, R20, R10.reuse, R24 ;  /* 0x0000000a1418722b */ /* 0x080fe40000000018 */
[-C--:B------:R-:W-:Y:S02]  /*1c10*/  DFMA R30, R16, R10.reuse, R30 ;  /* 0x0000000a101e722b */ /* 0x080fe4000000001e */
[----:B------:R-:W-:Y:S01]  /*1c20*/  DFMA R12, R18, R10, R12 ;  /* 0x0000000a120c722b */ /* 0x000fe2000000000c */
[C---:B------:R-:W-:Y:S02]  /*1c30*/  LEA R17, R36.reuse, UR4, 0x3 ;  /* 0x0000000424117c11 */ /* 0x040fe4000f8e18ff */
[----:B------:R-:W-:Y:S01]  /*1c40*/  LEA R11, R36, UR7, 0x3 ;  /* 0x00000007240b7c11 */ /* 0x000fe2000f8e18ff */
[----:B------:R-:W-:-:S04]  /*1c50*/  IMAD.IADD R36, R4, 0x1, R36 ;  /* 0x0000000104247824 */ /* 0x000fc800078e0224 */
[----:B------:R3:W-:Y:S01]  /*1c60*/  STS.64 [R11], R24 ;  /* 0x000000180b007388 */ /* 0x0007e20000000a00 */
[----:B------:R-:W-:-:S03]  /*1c70*/  ISETP.GE.AND P2, PT, R36, R3, PT ;  /* 0x000000032400720c */ /* 0x000fc60003f46270 */
[----:B------:R3:W-:Y:S04]  /*1c80*/  STS.64 [R15], R30 ;  /* 0x0000001e0f007388 */ /* 0x0007e80000000a00 */
[----:B------:R3:W-:Y:S06]  /*1c90*/  STS.64 [R17], R12 ;  /* 0x0000000c11007388 */ /* 0x0007ec0000000a00 */
[----:B------:R-:W-:Y:S05]  /*1ca0*/  @!P2 BRA `(.L_x_14) ;  /* 0xffffffe80048a947 */ /* 0x000fea000383ffff */
.L_x_6:
[----:B------:R-:W-:Y:S05]  /*1cb0*/  BSYNC.RECONVERGENT B0 ;  /* 0x0000000000007941 */ /* 0x000fea0003800200 */
.L_x_5:
[----:B------:R-:W-:Y:S01]  /*1cc0*/  BAR.SYNC.DEFER_BLOCKING 0x0 ;  /* 0x0000000000007b1d */ /* 0x000fe20000010000 */
[----:B------:R-:W-:-:S13]  /*1cd0*/  ISETP.GE.AND P0, PT, R0, R3, PT ;  /* 0x000000030000720c */ /* 0x000fda0003f06270 */
[----:B------:R-:W-:Y:S05]  /*1ce0*/  @P0 EXIT ;  /* 0x000000000000094d */ /* 0x000fea0003800000 */
[----:B------:R-:W-:Y:S01]  /*1cf0*/  ISETP.GT.AND P0, PT, R9, RZ, PT ;  /* 0x000000ff0900720c */ /* 0x000fe20003f04270 */
[----:B------:R-:W2:-:S12]  /*1d00*/  LDCU UR9, c[0x0][0x360] ;  /* 0x00006c00ff0977ac */ /* 0x000e980008000800 */
[----:B------:R-:W-:Y:S05]  /*1d10*/  @P0 BRA `(.L_x_15) ;  /* 0x0000000000200947 */ /* 0x000fea0003800000 */
[----:B------:R-:W4:Y:S02]  /*1d20*/  LDC.64 R8, c[0x0][0x380] ;  /* 0x0000e000ff087b82 */ /* 0x000f240000000a00 */
.L_x_16:
[----:B01----:R-:W-:Y:S01]  /*1d30*/  IADD3 R7, PT, PT, R5, R0, RZ ;  /* 0x0000000005077210 */ /* 0x003fe20007ffe0ff */
[----:B--2---:R-:W-:-:S04]  /*1d40*/  VIADD R0, R0, UR9 ;  /* 0x0000000900007c36 */ /* 0x004fc80008000000 */
[----:B----4-:R-:W-:Y:S01]  /*1d50*/  IMAD.WIDE R6, R7, 0x8, R8 ;  /* 0x0000000807067825 */ /* 0x010fe200078e0208 */
[----:B------:R-:W-:-:S04]  /*1d60*/  ISETP.GE.AND P0, PT, R0, R3, PT ;  /* 0x000000030000720c */ /* 0x000fc80003f06270 */
[----:B------:R0:W-:Y:S09]  /*1d70*/  STG.E.64 desc[UR10][R6.64], RZ ;  /* 0x000000ff06007986 */ /* 0x0001f2000c101b0a */
[----:B------:R-:W-:Y:S05]  /*1d80*/  @!P0 BRA `(.L_x_16) ;  /* 0xfffffffc00e88947 */ /* 0x000fea000383ffff */
[----:B------:R-:W-:Y:S05]  /*1d90*/  EXIT ;  /* 0x000000000000794d */ /* 0x000fea0003800000 */
.L_x_15:
[C---:B------:R-:W-:Y:S02]  /*1da0*/  LOP3.LUT R4, R9.reuse, 0x7ffffff8, RZ, 0xc0, !PT ;  /* 0x7ffffff809047812 */ /* 0x040fe400078ec0ff */
[C---:B01----:R-:W-:Y:S02]  /*1db0*/  SHF.L.U32 R6, R9.reuse, 0x3, RZ ;  /* 0x0000000309067819 */ /* 0x043fe400000006ff */
[C---:B------:R-:W-:Y:S02]  /*1dc0*/  LOP3.LUT R7, R9.reuse, 0x7, RZ, 0xc0, !PT ;  /* 0x0000000709077812 */ /* 0x040fe400078ec0ff */
[----:B------:R-:W-:Y:S01]  /*1dd0*/  LOP3.LUT R8, R9, 0x3, RZ, 0xc0, !PT ;  /* 0x0000000309087812 */ /* 0x000fe200078ec0ff */
[----:B------:R-:W-:-:S07]  /*1de0*/  IMAD.MOV R9, RZ, RZ, -R4 ;  /* 0x000000ffff097224 */ /* 0x000fce00078e0a04 */
.L_x_26:
[----:B0--3--:R-:W0:Y:S01]  /*1df0*/  LDC R11, c[0x0][0x3a0] ;  /* 0x0000e800ff0b7b82 */ /* 0x009e220000000800 */
[----:B------:R-:W-:Y:S01]  /*1e00*/  MOV R12, RZ ;  /* 0x000000ff000c7202 */ /* 0x000fe20000000f00 */
[----:B------:R-:W-:Y:S01]  /*1e10*/  IMAD.MOV.U32 R34, RZ, RZ, RZ ;  /* 0x000000ffff227224 */ /* 0x000fe200078e00ff */
[----:B------:R-:W-:Y:S02]  /*1e20*/  CS2R R22, SRZ ;  /* 0x0000000000167805 */ /* 0x000fe4000001ff00 */
[-C--:B0-----:R-:W-:Y:S02]  /*1e30*/  IABS R15, R11.reuse ;  /* 0x0000000b000f7213 */ /* 0x081fe40000000000 */
[----:B------:R-:W-:Y:S02]  /*1e40*/  ISETP.NE.AND P3, PT, R11, RZ, PT ;  /* 0x000000ff0b00720c */ /* 0x000fe40003f65270 */
[----:B------:R-:W0:Y:S01]  /*1e50*/  I2F.RP R14, R15 ;  /* 0x0000000f000e7306 */ /* 0x000e220000209400 */
[----:B------:R-:W-:-:S07]  /*1e60*/  LOP3.LUT R19, RZ, R11, RZ, 0x33, !PT ;  /* 0x0000000bff137212 */ /* 0x000fce00078e33ff */
[----:B0-----:R-:W0:Y:S02]  /*1e70*/  MUFU.RCP R14, R14 ;  /* 0x0000000e000e7308 */ /* 0x001e240000001000 */
[----:B0-----:R-:W-:-:S06]  /*1e80*/  IADD3 R16, PT, PT, R14, 0xffffffe, RZ ;  /* 0x0ffffffe0e107810 */ /* 0x001fcc0007ffe0ff */
[----:B------:R-:W0:Y:S02]  /*1e90*/  F2I.FTZ.U32.TRUNC.NTZ R13, R16 ;  /* 0x00000010000d7305 */ /* 0x000e24000021f000 */
[----:B0-----:R-:W-:-:S04]  /*1ea0*/  IMAD.MOV R10, RZ, RZ, -R13 ;  /* 0x000000ffff0a7224 */ /* 0x001fc800078e0a0d */
[----:B------:R-:W-:Y:S01]  /*1eb0*/  IMAD R17, R10, R15, RZ ;  /* 0x0000000f0a117224 */ /* 0x000fe200078e02ff */
[----:B------:R-:W-:-:S03]  /*1ec0*/  IABS R10, R0 ;  /* 0x00000000000a7213 */ /* 0x000fc60000000000 */
[----:B------:R-:W-:-:S04]  /*1ed0*/  IMAD.HI.U32 R17, R13, R17, R12 ;  /* 0x000000110d117227 */ /* 0x000fc800078e000c */
[----:B------:R-:W-:-:S04]  /*1ee0*/  IMAD.MOV.U32 R12, RZ, RZ, R10 ;  /* 0x000000ffff0c7224 */ /* 0x000fc800078e000a */
[----:B------:R-:W-:-:S05]  /*1ef0*/  IMAD.HI.U32 R10, R17, R12, RZ ;  /* 0x0000000c110a7227 */ /* 0x000fca00078e00ff */
[----:B------:R-:W-:-:S05]  /*1f00*/  IADD3 R13, PT, PT, -R10, RZ, RZ ;  /* 0x000000ff0a0d7210 */ /* 0x000fca0007ffe1ff */
[----:B------:R-:W-:-:S05]  /*1f10*/  IMAD R12, R15, R13, R12 ;  /* 0x0000000d0f0c7224 */ /* 0x000fca00078e020c */
[----:B------:R-:W-:-:S13]  /*1f20*/  ISETP.GT.U32.AND P1, PT, R15, R12, PT ;  /* 0x0000000c0f00720c */ /* 0x000fda0003f24070 */
[----:B------:R-:W-:Y:S01]  /*1f30*/  @!P1 IMAD.IADD R12, R12, 0x1, -R15 ;  /* 0x000000010c0c9824 */ /* 0x000fe200078e0a0f */
[----:B------:R-:W-:-:S04]  /*1f40*/  @!P1 IADD3 R10, PT, PT, R10, 0x1, RZ ;  /* 0x000000010a0a9810 */ /* 0x000fc80007ffe0ff */
[----:B------:R-:W-:Y:S02]  /*1f50*/  ISETP.GE.U32.AND P0, PT, R12, R15, PT ;  /* 0x0000000f0c00720c */ /* 0x000fe40003f06070 */
[----:B------:R-:W-:-:S04]  /*1f60*/  LOP3.LUT R12, R0, R11, RZ, 0x3c, !PT ;  /* 0x0000000b000c7212 */ /* 0x000fc800078e3cff */
[----:B------:R-:W-:-:S07]  /*1f70*/  ISETP.GE.AND P2, PT, R12, RZ, PT ;  /* 0x000000ff0c00720c */ /* 0x000fce0003f46270 */
[----:B------:R-:W-:-:S06]  /*1f80*/  @P0 VIADD R10, R10, 0x1 ;  /* 0x000000010a0a0836 */ /* 0x000fcc0000000000 */
[----:B------:R-:W-:-:S04]  /*1f90*/  @!P2 IADD3 R10, PT, PT, -R10, RZ, RZ ;  /* 0x000000ff0a0aa210 */ /* 0x000fc80007ffe1ff */
[----:B------:R-:W-:-:S04]  /*1fa0*/  SEL R10, R19, R10, !P3 ;  /* 0x0000000a130a7207 */ /* 0x000fc80005800000 */
[----:B------:R-:W-:Y:S02]  /*1fb0*/  IABS R13, R10 ;  /* 0x0000000a000d7213 */ /* 0x000fe40000000000 */
[C---:B------:R-:W-:Y:S02]  /*1fc0*/  ISETP.GE.AND P1, PT, R10.reuse, RZ, PT ;  /* 0x000000ff0a00720c */ /* 0x040fe40003f26270 */
[----:B------:R-:W-:Y:S01]  /*1fd0*/  IADD3 R14, PT, PT, -R10, RZ, RZ ;  /* 0x000000ff0a0e7210 */ /* 0x000fe20007ffe1ff */
[----:B------:R-:W-:-:S04]  /*1fe0*/  IMAD.HI.U32 R12, R17, R13, RZ ;  /* 0x0000000d110c7227 */ /* 0x000fc800078e00ff */
[----:B------:R-:W-:Y:S02]  /*1ff0*/  IMAD.MOV R12, RZ, RZ, -R12 ;  /* 0x000000ffff0c7224 */ /* 0x000fe400078e0a0c */
[----:B------:R-:W-:Y:S02]  /*2000*/  IMAD R14, R11, R14, R0 ;  /* 0x0000000e0b0e7224 */ /* 0x000fe400078e0200 */
[----:B------:R-:W-:Y:S01]  /*2010*/  IMAD R12, R15, R12, R13 ;  /* 0x0000000c0f0c7224 */ /* 0x000fe200078e020d */
[----:B------:R-:W-:-:S04]  /*2020*/  IADD3 R13, PT, PT, R11, -0x1, RZ ;  /* 0xffffffff0b0d7810 */ /* 0x000fc80007ffe0ff */
[----:B------:R-:W-:-:S13]  /*2030*/  ISETP.GT.U32.AND P0, PT, R15, R12, PT ;  /* 0x0000000c0f00720c */ /* 0x000fda0003f04070 */
[----:B------:R-:W-:-:S04]  /*2040*/  @!P0 IADD3 R12, PT, PT, R12, -R15, RZ ;  /* 0x8000000f0c0c8210 */ /* 0x000fc80007ffe0ff */
[----:B------:R-:W-:-:S13]  /*2050*/  ISETP.GT.U32.AND P0, PT, R15, R12, PT ;  /* 0x0000000c0f00720c */ /* 0x000fda0003f04070 */
[----:B------:R-:W-:Y:S01]  /*2060*/  @!P0 IMAD.IADD R12, R12, 0x1, -R15 ;  /* 0x000000010c0c8824 */ /* 0x000fe200078e0a0f */
[----:B------:R-:W-:-:S03]  /*2070*/  ISETP.GE.U32.AND P0, PT, R13, 0x7, PT ;  /* 0x000000070d00780c */ /* 0x000fc60003f06070 */
[----:B------:R-:W-:-:S05]  /*2080*/  @!P1 IMAD.MOV R12, RZ, RZ, -R12 ;  /* 0x000000ffff0c9224 */ /* 0x000fca00078e0a0c */
[----:B------:R-:W-:-:S04]  /*2090*/  SEL R12, R19, R12, !P3 ;  /* 0x0000000c130c7207 */ /* 0x000fc80005800000 */
[----:B------:R-:W-:Y:S01]  /*20a0*/  IADD3 R15, PT, PT, R10, -R12, RZ ;  /* 0x8000000c0a0f7210 */ /* 0x000fe20007ffe0ff */
[----:B------:R-:W-:Y:S06]  /*20b0*/  @!P0 BRA `(.L_x_17) ;  /* 0x0000000800688947 */ /* 0x000fec0003800000 */
[----:B------:R-:W0:Y:S01]  /*20c0*/  S2UR UR6, SR_CgaCtaId ;  /* 0x00000000000679c3 */ /* 0x000e220000008800 */
[----:B------:R-:W-:Y:S01]  /*20d0*/  UMOV UR4, 0x400 ;  /* 0x0000040000047882 */ /* 0x000fe20000000000 */
[----:B------:R-:W-:Y:S01]  /*20e0*/  IMAD.SHL.U32 R22, R0, 0x8, RZ ;  /* 0x0000000800167824 */ /* 0x000fe200078e00ff */
[----:B------:R-:W-:Y:S01]  /*20f0*/  IADD3 R13, PT, PT, -R10, R12, RZ ;  /* 0x0000000c0a0d7210 */ /* 0x000fe20007ffe1ff */
[----:B------:R-:W-:Y:S01]  /*2100*/  IMAD.MOV R17, RZ, RZ, -R6 ;  /* 0x000000ffff117224 */ /* 0x000fe200078e0a06 */
[----:B------:R-:W-:Y:S01]  /*2110*/  UIADD3 UR5, UPT, UPT, UR4, 0x8000, URZ ;  /* 0x0000800004057890 */ /* 0x000fe2000fffe0ff */
[C---:B------:R-:W-:Y:S01]  /*2120*/  SHF.L.U32 R18, R12.reuse, 0x3, RZ ;  /* 0x000000030c127819 */ /* 0x040fe200000006ff */
[----:B------:R-:W-:Y:S01]  /*2130*/  UIADD3 UR7, UPT, UPT, UR4, 0x2000, URZ ;  /* 0x0000200004077890 */ /* 0x000fe2000fffe0ff */
[--C-:B------:R-:W-:Y:S01]  /*2140*/  IMAD R24, R12, R17, R22.reuse ;  /* 0x000000110c187224 */ /* 0x100fe200078e0216 */
[----:B------:R-:W-:Y:S01]  /*2150*/  UIADD3 UR8, UPT, UPT, UR4, 0x4000, URZ ;  /* 0x0000400004087890 */ /* 0x000fe2000fffe0ff */
[C---:B------:R-:W-:Y:S01]  /*2160*/  IMAD R16, R6.reuse, R13, R22 ;  /* 0x0000000d06107224 */ /* 0x040fe200078e0216 */
[C---:B------:R-:W-:Y:S01]  /*2170*/  LEA R17, R11.reuse, R18, 0x4 ;  /* 0x000000120b117211 */ /* 0x040fe200078e20ff */
[--C-:B------:R-:W-:Y:S01]  /*2180*/  IMAD.IADD R13, R6, 0x1, R18.reuse ;  /* 0x00000001060d7824 */ /* 0x100fe200078e0212 */
[----:B------:R-:W-:Y:S01]  /*2190*/  BSSY.RECONVERGENT B0, `(.L_x_18) ;  /* 0x000008b000007945 */ /* 0x000fe20003800200 */
[C-C-:B------:R-:W-:Y:S01]  /*21a0*/  IMAD R19, R11.reuse, 0x18, R18.reuse ;  /* 0x000000180b137824 */ /* 0x140fe200078e0212 */
[----:B------:R-:W-:Y:S01]  /*21b0*/  MOV R39, R9 ;  /* 0x0000000900277202 */ /* 0x000fe20000000f00 */
[----:B------:R-:W-:-:S02]  /*21c0*/  IMAD R21, R11, 0x20, R18 ;  /* 0x000000200b157824 */ /* 0x000fc400078e0212 */
[C-C-:B------:R-:W-:Y:S02]  /*21d0*/  IMAD R23, R11.reuse, 0x28, R18.reuse ;  /* 0x000000280b177824 */ /* 0x140fe400078e0212 */
[C-C-:B------:R-:W-:Y:S02]  /*21e0*/  IMAD R25, R11.reuse, 0x30, R18.reuse ;  /* 0x000000300b197824 */ /* 0x140fe400078e0212 */
[----:B------:R-:W-:Y:S01]  /*21f0*/  IMAD R27, R11, 0x38, R18 ;  /* 0x000000380b1b7824 */ /* 0x000fe200078e0212 */
[----:B0-----:R-:W-:Y:S01]  /*2200*/  ULEA UR12, UR6, UR4, 0x18 ;  /* 0x00000004060c7291 */ /* 0x001fe2000f8ec0ff */
[C---:B------:R-:W-:Y:S01]  /*2210*/  IMAD R20, R10.reuse, -0x8, R13 ;  /* 0xfffffff80a147824 */ /* 0x040fe200078e020d */
[----:B------:R-:W-:Y:S01]  /*2220*/  ULEA UR4, UR6, UR5, 0x18 ;  /* 0x0000000506047291 */ /* 0x000fe2000f8ec0ff */
[C---:B------:R-:W-:Y:S01]  /*2230*/  IMAD R30, R10.reuse, -0x8, R17 ;  /* 0xfffffff80a1e7824 */ /* 0x040fe200078e0211 */
[----:B------:R-:W-:Y:S01]  /*2240*/  ULEA UR7, UR6, UR7, 0x18 ;  /* 0x0000000706077291 */ /* 0x000fe2000f8ec0ff */
[C---:B------:R-:W-:Y:S01]  /*2250*/  IMAD R19, R10.reuse, -0x8, R19 ;  /* 0xfffffff80a137824 */ /* 0x040fe200078e0213 */
[----:B------:R-:W-:Y:S01]  /*2260*/  ULEA UR8, UR6, UR8, 0x18 ;  /* 0x0000000806087291 */ /* 0x000fe2000f8ec0ff */
[C---:B------:R-:W-:Y:S01]  /*2270*/  IMAD R21, R10.reuse, -0x8, R21 ;  /* 0xfffffff80a157824 */ /* 0x040fe200078e0215 */
[----:B------:R-:W-:Y:S01]  /*2280*/  UIADD3 UR4, UPT, UPT, UR4, 0x20, URZ ;  /* 0x0000002004047890 */ /* 0x000fe2000fffe0ff */
[----:B------:R-:W-:Y:S01]  /*2290*/  IMAD R23, R10, -0x8, R23 ;  /* 0xfffffff80a177824 */ /* 0x000fe200078e0217 */
[----:B------:R-:W-:Y:S01]  /*22a0*/  IADD3 R13, PT, PT, R24, UR7, RZ ;  /* 0x00000007180d7c10 */ /* 0x000fe2000fffe0ff */
[C---:B------:R-:W-:Y:S01]  /*22b0*/  IMAD R25, R10.reuse, -0x8, R25 ;  /* 0xfffffff80a197824 */ /* 0x040fe200078e0219 */
[----:B------:R-:W-:Y:S01]  /*22c0*/  MOV R37, UR8 ;  /* 0x0000000800257c02 */ /* 0x000fe20008000f00 */
[----:B------:R-:W-:-:S02]  /*22d0*/  IMAD R27, R10, -0x8, R27 ;  /* 0xfffffff80a1b7824 */ /* 0x000fc400078e021b */
[----:B------:R-:W-:Y:S02]  /*22e0*/  IMAD R41, R6, R10, UR12 ;  /* 0x0000000c06297e24 */ /* 0x000fe4000f8e020a */
[----:B------:R-:W-:Y:S02]  /*22f0*/  IMAD R18, R10, 0x8, -R18 ;  /* 0x000000080a127824 */ /* 0x000fe400078e0a12 */
[-CC-:B------:R-:W-:Y:S02]  /*2300*/  IMAD R17, R20, R11.reuse, R22.reuse ;  /* 0x0000000b14117224 */ /* 0x180fe400078e0216 */
[-CC-:B------:R-:W-:Y:S02]  /*2310*/  IMAD R30, R30, R11.reuse, R22.reuse ;  /* 0x0000000b1e1e7224 */ /* 0x180fe400078e0216 */
[-CC-:B------:R-:W-:Y:S02]  /*2320*/  IMAD R31, R19, R11.reuse, R22.reuse ;  /* 0x0000000b131f7224 */ /* 0x180fe400078e0216 */
[----:B------:R-:W-:-:S02]  /*2330*/  IMAD R32, R21, R11, R22 ;  /* 0x0000000b15207224 */ /* 0x000fc400078e0216 */
[-CC-:B------:R-:W-:Y:S02]  /*2340*/  IMAD R33, R23, R11.reuse, R22.reuse ;  /* 0x0000000b17217224 */ /* 0x180fe400078e0216 */
[-CC-:B------:R-:W-:Y:S02]  /*2350*/  IMAD R34, R25, R11.reuse, R22.reuse ;  /* 0x0000000b19227224 */ /* 0x180fe400078e0216 */
[----:B------:R-:W-:Y:S01]  /*2360*/  IMAD R35, R27, R11, R22 ;  /* 0x0000000b1b237224 */ /* 0x000fe200078e0216 */
[----:B------:R-:W-:Y:S01]  /*2370*/  CS2R R22, SRZ ;  /* 0x0000000000167805 */ /* 0x000fe2000001ff00 */
[----:B------:R-:W-:Y:S02]  /*2380*/  VIADD R41, R41, 0x20 ;  /* 0x0000002029297836 */ /* 0x000fe40000000000 */
[----:B------:R-:W-:Y:S02]  /*2390*/  VIADD R38, R18, UR4 ;  /* 0x0000000412267c36 */ /* 0x000fe40008000000 */
[----:B------:R-:W-:-:S02]  /*23a0*/  IMAD R40, R6, R14, UR4 ;  /* 0x0000000406287e24 */ /* 0x000fc4000f8e020e */
[----:B------:R-:W-:-:S07]  /*23b0*/  IMAD R36, R6, R12, UR4 ;  /* 0x0000000406247e24 */ /* 0x000fce000f8e020c */
.L_x_19:
[----:B------:R-:W-:Y:S01]  /*23c0*/  LDS.64 R20, [R36+-0x20] ;  /* 0xffffe00024147984 */ /* 0x000fe20000000a00 */
[-C--:B------:R-:W-:Y:S01]  /*23d0*/  IADD3 R28, PT, PT, R16, R37.reuse, RZ ;  /* 0x00000025101c7210 */ /* 0x080fe20007ffe0ff */
[----:B------:R-:W-:Y:S01]  /*23e0*/  IMAD.IADD R29, R6, 0x1, R13 ;  /* 0x00000001061d7824 */ /* 0x000fe200078e020d */
[----:B------:R-:W-:Y:S01]  /*23f0*/  IADD3 R44, PT, PT, R17, R37, RZ ;  /* 0x00000025112c7210 */ /* 0x000fe20007ffe0ff */
[----:B------:R0:W1:Y:S01]  /*2400*/  LDS.64 R42, [R13] ;  /* 0x000000000d2a7984 */ /* 0x0000620000000a00 */
[----:B------:R-:W-:-:S03]  /*2410*/  VIADD R39, R39, 0x8 ;  /* 0x0000000827277836 */ /* 0x000fc60000000000 */
[----:B------:R-:W-:Y:S02]  /*2420*/  LDS.64 R24, [R40+-0x20] ;  /* 0xffffe00028187984 */ /* 0x000fe40000000a00 */
[----:B------:R-:W-:Y:S02]  /*2430*/  ISETP.NE.AND P0, PT, R39, RZ, PT ;  /* 0x000000ff2700720c */ /* 0x000fe40003f05270 */
[----:B------:R-:W3:Y:S01]  /*2440*/  LDS.64 R18, [R41+-0x20] ;  /* 0xffffe00029127984 */ /* 0x000ee20000000a00 */
[----:B0-----:R-:W-:-:S03]  /*2450*/  IMAD R13, R11, 0x40, R13 ;  /* 0x000000400b0d7824 */ /* 0x001fc600078e020d */
[----:B------:R-:W-:Y:S01]  /*2460*/  LDS.64 R26, [R38+-0x20] ;  /* 0xffffe000261a7984 */ /* 0x000fe20000000a00 */
[----:B-1----:R-:W-:-:S03]  /*2470*/  DMUL R42, R20, R42 ;  /* 0x0000002a142a7228 */ /* 0x002fc60000000000 */
[----:B------:R-:W0:Y:S05]  /*2480*/  LDS.64 R20, [R28] ;  /* 0x000000001c147984 */ /* 0x000e2a0000000a00 */
[----:B---3--:R-:W-:Y:S01]  /*2490*/  DFMA R42, R24, R18, R42 ;  /* 0x00000012182a722b */ /* 0x008fe2000000002a */
[----:B------:R-:W-:Y:S04]  /*24a0*/  LDS.64 R24, [R36+-0x18] ;  /* 0xffffe80024187984 */ /* 0x000fe80000000a00 */
[----:B------:R-:W1:Y:S03]  /*24b0*/  LDS.64 R18, [R29] ;  /* 0x000000001d127984 */ /* 0x000e660000000a00 */
[----:B0-----:R-:W-:-:S02]  /*24c0*/  DFMA R20, R26, R20, R42 ;  /* 0x000000141a14722b */ /* 0x001fc4000000002a */
[----:B------:R-:W-:Y:S04]  /*24d0*/  LDS.64 R42, [R40+-0x18] ;  /* 0xffffe800282a7984 */ /* 0x000fe80000000a00 */
[----:B------:R-:W0:Y:S02]  /*24e0*/  LDS.64 R26, [R41+-0x18] ;  /* 0xffffe800291a7984 */ /* 0x000e240000000a00 */
[----:B------:R-:W-:Y:S02]  /*24f0*/  DADD R20, R20, R22 ;  /* 0x0000000014147229 */ /* 0x000fe40000000016 */
[----:B------:R-:W-:Y:S01]  /*2500*/  LDS.64 R22, [R40+-0x8] ;  /* 0xfffff80028167984 */ /* 0x000fe20000000a00 */
[----:B-1----:R-:W-:-:S03]  /*2510*/  DMUL R18, R24, R18 ;  /* 0x0000001218127228 */ /* 0x002fc60000000000 */
[----:B------:R-:W-:Y:S05]  /*2520*/  LDS.64 R24, [R44] ;  /* 0x000000002c187984 */ /* 0x000fea0000000a00 */
[----:B0-----:R-:W-:Y:S02]  /*2530*/  DFMA R26, R42, R26, R18 ;  /* 0x0000001a2a1a722b */ /* 0x001fe40000000012 */
[----:B------:R-:W0:Y:S01]  /*2540*/  LDS.64 R18, [R38+-0x18] ;  /* 0xffffe80026127984 */ /* 0x000e220000000a00 */
[----:B------:R-:W-:Y:S01]  /*2550*/  IMAD.IADD R43, R6, 0x1, R29 ;  /* 0x00000001062b7824 */ /* 0x000fe200078e021d */
[----:B------:R-:W-:Y:S02]  /*2560*/  IADD3 R42, PT, PT, R30, R37, RZ ;  /* 0x000000251e2a7210 */ /* 0x000fe40007ffe0ff */
[----:B------:R-:W-:Y:S01]  /*2570*/  LDS.64 R28, [R40+-0x10] ;  /* 0xfffff000281c7984 */ /* 0x000fe20000000a00 */
[----:B------:R-:W-:Y:S01]  /*2580*/  IMAD.IADD R45, R6, 0x1, R43 ;  /* 0x00000001062d7824 */ /* 0x000fe200078e022b */
[----:B0-----:R-:W-:-:S02]  /*2590*/  DFMA R24, R18, R24, R26 ;  /* 0x000000181218722b */ /* 0x001fc4000000001a */
[----:B------:R-:W-:Y:S04]  /*25a0*/  LDS.64 R18, [R36+-0x10] ;  /* 0xfffff00024127984 */ /* 0x000fe80000000a00 */
[----:B------:R0:W1:Y:S02]  /*25b0*/  LDS.64 R26, [R43] ;  /* 0x000000002b1a7984 */ /* 0x0000640000000a00 */
[----:B------:R-:W-:Y:S02]  /*25c0*/  DADD R24, R20, R24 ;  /* 0x0000000014187229 */ /* 0x000fe40000000018 */
[----:B------:R-:W-:Y:S01]  /*25d0*/  LDS.64 R20, [R40] ;  /* 0x0000000028147984 */ /* 0x000fe20000000a00 */
[----:B0-----:R-:W-:Y:S01]  /*25e0*/  IMAD.IADD R43, R6, 0x1, R45 ;  /* 0x00000001062b7824 */ /* 0x001fe200078e022d */
[----:B-1----:R-:W-:-:S02]  /*25f0*/  DMUL R26, R18, R26 ;  /* 0x0000001a121a7228 */ /* 0x002fc40000000000 */
[----:B------:R-:W0:Y:S06]  /*2600*/  LDS.64 R18, [R41+-0x10] ;  /* 0xfffff00029127984 */ /* 0x000e2c0000000a00 */
[----:B0-----:R-:W-:Y:S01]  /*2610*/  DFMA R26, R28, R18, R26 ;  /* 0x000000121c1a722b */ /* 0x001fe2000000001a */
[----:B------:R0:W-:Y:S04]  /*2620*/  LDS.64 R28, [R42] ;  /* 0x000000002a1c7984 */ /* 0x0001e80000000a00 */
[----:B------:R-:W1:Y:S01]  /*2630*/  LDS.64 R18, [R38+-0x10] ;  /* 0xfffff00026127984 */ /* 0x000e620000000a00 */
[----:B0-----:R-:W-:-:S02]  /*2640*/  IADD3 R42, PT, PT, R31, R37, RZ ;  /* 0x000000251f2a7210 */ /* 0x001fc40007ffe0ff */
[----:B-1----:R-:W-:Y:S01]  /*2650*/  DFMA R28, R18, R28, R26 ;  /* 0x0000001c121c722b */ /* 0x002fe2000000001a */
[----:B------:R-:W-:Y:S04]  /*2660*/  LDS.64 R18, [R36+-0x8] ;  /* 0xfffff80024127984 */ /* 0x000fe80000000a00 */
[----:B------:R0:W1:Y:S03]  /*2670*/  LDS.64 R26, [R45] ;  /* 0x000000002d1a7984 */ /* 0x0000660000000a00 */
[----:B------:R-:W-:Y:S01]  /*2680*/  DADD R28, R24, R28 ;  /* 0x00000000181c7229 */ /* 0x000fe2000000001c */
[----:B------:R-:W-:Y:S01]  /*2690*/  LDS.64 R24, [R40+0x8] ;  /* 0x0000080028187984 */ /* 0x000fe20000000a00 */
        /* <DEDUP_REMOVED lines=8> */
[----:B------:R-:W-:Y:S04]  /*2720*/  LDS.64 R18, [R36] ;  /* 0x0000000024127984 */ /* 0x000fe80000000a00 */
[----:B------:R0:W1:Y:S03]  /*2730*/  LDS.64 R26, [R43] ;  /* 0x000000002b1a7984 */ /* 0x0000660000000a00 */
[----:B------:R-:W-:Y:S01]  /*2740*/  DADD R22, R28, R22 ;  /* 0x000000001c167229 */ /* 0x000fe20000000016 */
[----:B------:R-:W-:Y:S01]  /*2750*/  LDS.64 R28, [R40+0x10] ;  /* 0x00001000281c7984 */ /* 0x000fe20000000a00 */
[----:B0-----:R-:W-:-:S04]  /*2760*/  IMAD.IADD R43, R6, 0x1, R45 ;  /* 0x00000001062b7824 */ /* 0x001fc800078e022d */
[----:B------:R-:W-:Y:S01]  /*2770*/  IMAD.IADD R44, R6, 0x1, R43 ;  /* 0x00000001062c7824 */ /* 0x000fe200078e022b */
[----:B-1----:R-:W-:Y:S01]  /*2780*/  DMUL R26, R18, R26 ;  /* 0x0000001a121a7228 */ /* 0x002fe20000000000 */
[----:B------:R-:W0:Y:S07]  /*2790*/  LDS.64 R18, [R41] ;  /* 0x0000000029127984 */ /* 0x000e2e0000000a00 */
[----:B0-----:R-:W-:Y:S01]  /*27a0*/  DFMA R26, R20, R18, R26 ;  /* 0x00000012141a722b */ /* 0x001fe2000000001a */
[----:B------:R0:W-:Y:S04]  /*27b0*/  LDS.64 R18, [R42] ;  /* 0x000000002a127984 */ /* 0x0001e80000000a00 */
[----:B------:R-:W1:Y:S01]  /*27c0*/  LDS.64 R20, [R38] ;  /* 0x0000000026147984 */ /* 0x000e620000000a00 */
[----:B0-----:R-:W-:-:S02]  /*27d0*/  IADD3 R42, PT, PT, R33, R37, RZ ;  /* 0x00000025212a7210 */ /* 0x001fc40007ffe0ff */
[----:B-1----:R-:W-:Y:S01]  /*27e0*/  DFMA R18, R20, R18, R26 ;  /* 0x000000121412722b */ /* 0x002fe2000000001a */
[----:B------:R-:W-:Y:S04]  /*27f0*/  LDS.64 R20, [R36+0x8] ;  /* 0x0000080024147984 */ /* 0x000fe80000000a00 */
[----:B------:R-:W0:Y:S03]  /*2800*/  LDS.64 R26, [R45] ;  /* 0x000000002d1a7984 */ /* 0x000e260000000a00 */
[----:B------:R-:W-:Y:S01]  /*2810*/  DADD R18, R22, R18 ;  /* 0x0000000016127229 */ /* 0x000fe20000000012 */
[----:B------:R-:W-:Y:S01]  /*2820*/  LDS.64 R22, [R41+0x18] ;  /* 0x0000180029167984 */ /* 0x000fe20000000a00 */
[----:B0-----:R-:W-:-:S03]  /*2830*/  DMUL R26, R20, R26 ;  /* 0x0000001a141a7228 */ /* 0x001fc60000000000 */
[----:B------:R-:W0:Y:S05]  /*2840*/  LDS.64 R20, [R41+0x8] ;  /* 0x0000080029147984 */ /* 0x000e2a0000000a00 */
[----:B0-----:R-:W-:Y:S01]  /*2850*/  DFMA R26, R24, R20, R26 ;  /* 0x00000014181a722b */ /* 0x001fe2000000001a */
[----:B------:R0:W-:Y:S04]  /*2860*/  LDS.64 R20, [R42] ;  /* 0x000000002a147984 */ /* 0x0001e80000000a00 */
[----:B------:R-:W1:Y:S01]  /*2870*/  LDS.64 R24, [R38+0x8] ;  /* 0x0000080026187984 */ /* 0x000e620000000a00 */
[----:B0-----:R-:W-:-:S02]  /*2880*/  IADD3 R42, PT, PT, R34, R37, RZ ;  /* 0x00000025222a7210 */ /* 0x001fc40007ffe0ff */
[----:B-1----:R-:W-:Y:S02]  /*2890*/  DFMA R20, R24, R20, R26 ;  /* 0x000000141814722b */ /* 0x002fe4000000001a */
[----:B------:R-:W-:Y:S04]  /*28a0*/  LDS.64 R26, [R36+0x10] ;  /* 0x00001000241a7984 */ /* 0x000fe80000000a00 */
[----:B------:R-:W0:Y:S02]  /*28b0*/  LDS.64 R24, [R43] ;  /* 0x000000002b187984 */ /* 0x000e240000000a00 */
[----:B------:R-:W-:Y:S02]  /*28c0*/  DADD R18, R18, R20 ;  /* 0x0000000012127229 */ /* 0x000fe40000000014 */
[----:B0-----:R-:W-:Y:S01]  /*28d0*/  DMUL R24, R26, R24 ;  /* 0x000000181a187228 */ /* 0x001fe20000000000 */
[----:B------:R0:W1:Y:S02]  /*28e0*/  LDS.64 R26, [R41+0x10] ;  /* 0x00001000291a7984 */ /* 0x0000640000000a00 */
[----:B0-----:R-:W-:-:S05]  /*28f0*/  IADD3 R41, PT, PT, R41, 0x40, RZ ;  /* 0x0000004029297810 */ /* 0x001fca0007ffe0ff */
[----:B-1----:R-:W-:Y:S01]  /*2900*/  DFMA R24, R28, R26, R24 ;  /* 0x0000001a1c18722b */ /* 0x002fe20000000018 */
[----:B------:R0:W-:Y:S04]  /*2910*/  LDS.64 R26, [R42] ;  /* 0x000000002a1a7984 */ /* 0x0001e80000000a00 */
[----:B------:R-:W1:Y:S01]  /*2920*/  LDS.64 R28, [R38+0x10] ;  /* 0x00001000261c7984 */ /* 0x000e620000000a00 */
[-C--:B0-----:R-:W-:Y:S02]  /*2930*/  IADD3 R42, PT, PT, R35, R37.reuse, RZ ;  /* 0x00000025232a7210 */ /* 0x081fe40007ffe0ff */
[----:B------:R-:W-:Y:S01]  /*2940*/  LEA R37, R2, R37, 0x6 ;  /* 0x0000002502257211 */ /* 0x000fe200078e30ff */
[----:B-1----:R-:W-:Y:S01]  /*2950*/  DFMA R24, R28, R26, R24 ;  /* 0x0000001a1c18722b */ /* 0x002fe20000000018 */
[----:B------:R-:W-:Y:S04]  /*2960*/  LDS.64 R26, [R44] ;  /* 0x000000002c1a7984 */ /* 0x000fe80000000a00 */
[----:B------:R0:W1:Y:S03]  /*2970*/  LDS.64 R28, [R36+0x18] ;  /* 0x00001800241c7984 */ /* 0x0000660000000a00 */
[----:B------:R-:W-:Y:S01]  /*2980*/  DADD R18, R18, R24 ;  /* 0x0000000012127229 */ /* 0x000fe20000000018 */
[----:B0-----:R-:W-:Y:S01]  /*2990*/  IADD3 R36, PT, PT, R36, 0x40, RZ ;  /* 0x0000004024247810 */ /* 0x001fe20007ffe0ff */
[----:B-1----:R-:W-:Y:S01]  /*29a0*/  DMUL R28, R28, R26 ;  /* 0x0000001a1c1c7228 */ /* 0x002fe20000000000 */
[----:B------:R0:W1:Y:S02]  /*29b0*/  LDS.64 R26, [R40+0x18] ;  /* 0x00001800281a7984 */ /* 0x0000640000000a00 */
[----:B0-----:R-:W-:-:S05]  /*29c0*/  VIADD R40, R40, 0x40 ;  /* 0x0000004028287836 */ /* 0x001fca0000000000 */
[----:B-1----:R-:W-:Y:S01]  /*29d0*/  DFMA R28, R26, R22, R28 ;  /* 0x000000161a1c722b */ /* 0x002fe2000000001c */
[----:B------:R-:W-:Y:S04]  /*29e0*/  LDS.64 R22, [R42] ;  /* 0x000000002a167984 */ /* 0x000fe80000000a00 */
[----:B------:R0:W1:Y:S02]  /*29f0*/  LDS.64 R26, [R38+0x18] ;  /* 0x00001800261a7984 */ /* 0x0000640000000a00 */
[----:B0-----:R-:W-:Y:S01]  /*2a00*/  VIADD R38, R38, 0x40 ;  /* 0x0000004026267836 */ /* 0x001fe20000000000 */
[----:B-1----:R-:W-:-:S08]  /*2a10*/  DFMA R22, R26, R22, R28 ;  /* 0x000000161a16722b */ /* 0x002fd0000000001c */
[----:B------:R-:W-:Y:S01]  /*2a20*/  DADD R22, R18, R22 ;  /* 0x0000000012167229 */ /* 0x000fe20000000016 */
[----:B------:R-:W-:Y:S10]  /*2a30*/  @P0 BRA `(.L_x_19) ;  /* 0xfffffff800600947 */ /* 0x000ff4000383ffff */
[----:B--2---:R-:W-:Y:S05]  /*2a40*/  BSYNC.RECONVERGENT B0 ;  /* 0x0000000000007941 */ /* 0x004fea0003800200 */
.L_x_18:
[----:B------:R-:W-:-:S07]  /*2a50*/  MOV R34, R4 ;  /* 0x0000000400227202 */ /* 0x000fce0000000f00 */
.L_x_17:
[----:B------:R-:W-:Y:S01]  /*2a60*/  ISETP.NE.AND P0, PT, R7, RZ, PT ;  /* 0x000000ff0700720c */ /* 0x000fe20003f05270 */
[----:B------:R-:W-:-:S12]  /*2a70*/  BSSY.RECONVERGENT B0, `(.L_x_20) ;  /* 0x00000a1000007945 */ /* 0x000fd80003800200 */
[----:B------:R-:W-:Y:S05]  /*2a80*/  @!P0 BRA `(.L_x_21) ;  /* 0x00000008007c8947 */ /* 0x000fea0003800000 */
[----:B------:R-:W-:Y:S01]  /*2a90*/  VIADD R13, R7, 0xffffffff ;  /* 0xffffffff070d7836 */ /* 0x000fe20000000000 */
[----:B------:R-:W-:Y:S01]  /*2aa0*/  BSSY.RECONVERGENT B1, `(.L_x_22) ;  /* 0x0000049000017945 */ /* 0x000fe20003800200 */
[----:B------:R-:W-:-:S03]  /*2ab0*/  ISETP.NE.AND P1, PT, R8, RZ, PT ;  /* 0x000000ff0800720c */ /* 0x000fc60003f25270 */
[----:B------:R-:W-:-:S13]  /*2ac0*/  ISETP.GE.U32.AND P0, PT, R13, 0x3, PT ;  /* 0x000000030d00780c */ /* 0x000fda0003f06070 */
[----:B------:R-:W-:Y:S05]  /*2ad0*/  @!P0 BRA `(.L_x_23) ;  /* 0x0000000400148947 */ /* 0x000fea0003800000 */
[----:B------:R-:W0:Y:S01]  /*2ae0*/  S2UR UR6, SR_CgaCtaId ;  /* 0x00000000000679c3 */ /* 0x000e220000008800 */
[----:B------:R-:W-:Y:S01]  /*2af0*/  UMOV UR4, 0x400 ;  /* 0x0000040000047882 */ /* 0x000fe20000000000 */
[----:B------:R-:W-:Y:S01]  /*2b00*/  IADD3 R13, PT, PT, R15, R34, RZ ;  /* 0x000000220f0d7210 */ /* 0x000fe20007ffe0ff */
[----:B------:R-:W-:Y:S01]  /*2b10*/  UIADD3 UR5, UPT, UPT, UR4, 0x8000, URZ ;  /* 0x0000800004057890 */ /* 0x000fe2000fffe0ff */
[-CC-:B------:R-:W-:Y:S01]  /*2b20*/  IMAD R36, R12, R11.reuse, R34.reuse ;  /* 0x0000000b0c247224 */ /* 0x180fe200078e0222 */
[----:B------:R-:W-:Y:S01]  /*2b30*/  UIADD3 UR7, UPT, UPT, UR4, 0x2000, URZ ;  /* 0x0000200004077890 */ /* 0x000fe2000fffe0ff */
[-C--:B------:R-:W-:Y:S02]  /*2b40*/  IMAD R35, R10, R11.reuse, R34 ;  /* 0x0000000b0a237224 */ /* 0x080fe400078e0222 */
[-C--:B------:R-:W-:Y:S02]  /*2b50*/  IMAD R16, R13, R11.reuse, R14 ;  /* 0x0000000b0d107224 */ /* 0x080fe400078e020e */
[----:B------:R-:W-:Y:S01]  /*2b60*/  IMAD R37, R14, R11, R34 ;  /* 0x0000000b0e257224 */ /* 0x000fe200078e0222 */
[----:B0-----:R-:W-:-:S02]  /*2b70*/  ULEA UR5, UR6, UR5, 0x18 ;  /* 0x0000000506057291 */ /* 0x001fc4000f8ec0ff */
[----:B------:R-:W-:-:S04]  /*2b80*/  ULEA UR7, UR6, UR7, 0x18 ;  /* 0x0000000706077291 */ /* 0x000fc8000f8ec0ff */
[----:B------:R-:W-:Y:S02]  /*2b90*/  LEA R36, R36, UR5, 0x3 ;  /* 0x0000000524247c11 */ /* 0x000fe4000f8e18ff */
[----:B------:R-:W-:Y:S01]  /*2ba0*/  LEA R17, R16, UR7, 0x3 ;  /* 0x0000000710117c11 */ /* 0x000fe2000f8e18ff */
[----:B------:R-:W-:Y:S01]  /*2bb0*/  ULEA UR7, UR6, UR4, 0x18 ;  /* 0x0000000406077291 */ /* 0x000fe2000f8ec0ff */
[----:B------:R-:W-:Y:S01]  /*2bc0*/  LEA R37, R37, UR5, 0x3 ;  /* 0x0000000525257c11 */ /* 0x000fe2000f8e18ff */
[----:B------:R-:W-:Y:S01]  /*2bd0*/  LDS.64 R26, [R36] ;  /* 0x00000000241a7984 */ /* 0x000fe20000000a00 */
[-C--:B------:R-:W-:Y:S01]  /*2be0*/  IMAD R16, R34, R11.reuse, R12 ;  /* 0x0000000b22107224 */ /* 0x080fe200078e020c */
[----:B------:R-:W-:Y:S01]  /*2bf0*/  UIADD3 UR4, UPT, UPT, UR4, 0x4000, URZ ;  /* 0x0000400004047890 */ /* 0x000fe2000fffe0ff */
[----:B------:R-:W-:Y:S01]  /*2c00*/  IMAD.IADD R45, R6, 0x1, R17 ;  /* 0x00000001062d7824 */ /* 0x000fe200078e0211 */
[----:B------:R-:W0:Y:S01]  /*2c10*/  LDS.64 R24, [R17] ;  /* 0x0000000011187984 */ /* 0x000e220000000a00 */
[----:B------:R-:W-:Y:S01]  /*2c20*/  LEA R35, R35, UR7, 0x3 ;  /* 0x0000000723237c11 */ /* 0x000fe2000f8e18ff */
[----:B------:R-:W-:Y:S01]  /*2c30*/  ULEA UR4, UR6, UR4, 0x18 ;  /* 0x0000000406047291 */ /* 0x000fe2000f8ec0ff */
[----:B------:R-:W-:Y:S01]  /*2c40*/  IMAD R43, R16, R11, R14 ;  /* 0x0000000b102b7224 */ /* 0x000fe200078e020e */
[----:B------:R-:W-:Y:S01]  /*2c50*/  LDS.64 R38, [R37] ;  /* 0x0000000025267984 */ /* 0x000fe20000000a00 */
[----:B------:R-:W-:Y:S01]  /*2c60*/  LEA R13, R13, UR5, 0x3 ;  /* 0x000000050d0d7c11 */ /* 0x000fe2000f8e18ff */
[----:B------:R-:W-:-:S02]  /*2c70*/  VIADD R34, R34, 0x4 ;  /* 0x0000000422227836 */ /* 0x000fc40000000000 */
[----:B------:R-:W1:Y:S01]  /*2c80*/  LDS.64 R18, [R35] ;  /* 0x0000000023127984 */ /* 0x000e620000000a00 */
[----:B------:R-:W-:-:S03]  /*2c90*/  LEA R43, R43, UR4, 0x3 ;  /* 0x000000042b2b7c11 */ /* 0x000fc6000f8e18ff */
[----:B------:R-:W-:Y:S02]  /*2ca0*/  LDS.64 R16, [R36+0x8] ;  /* 0x0000080024107984 */ /* 0x000fe40000000a00 */
[----:B------:R-:W-:Y:S02]  /*2cb0*/  IMAD R41, R2, 0x8, R43 ;  /* 0x0000000802297824 */ /* 0x000fe400078e022b */
[----:B------:R3:W4:Y:S04]  /*2cc0*/  LDS.64 R28, [R45] ;  /* 0x000000002d1c7984 */ /* 0x0007280000000a00 */
[----:B------:R-:W-:Y:S04]  /*2cd0*/  LDS.64 R20, [R13] ;  /* 0x000000000d147984 */ /* 0x000fe80000000a00 */
[----:B------:R-:W5:Y:S04]  /*2ce0*/  LDS.64 R32, [R43] ;  /* 0x000000002b207984 */ /* 0x000f680000000a00 */
[----:B------:R-:W-:Y:S04]  /*2cf0*/  LDS.64 R30, [R37+0x8] ;  /* 0x00000800251e7984 */ /* 0x000fe80000000a00 */
[----:B------:R-:W-:Y:S01]  /*2d00*/  LDS.64 R42, [R36+0x18] ;  /* 0x00001800242a7984 */ /* 0x000fe20000000a00 */
[----:B0-----:R-:W-:-:S03]  /*2d10*/  DMUL R24, R26, R24 ;  /* 0x000000181a187228 */ /* 0x001fc60000000000 */
[----:B------:R-:W0:Y:S05]  /*2d20*/  LDS.64 R26, [R35+0x8] ;  /* 0x00000800231a7984 */ /* 0x000e2a0000000a00 */
[----:B-1----:R-:W-:Y:S01]  /*2d30*/  DFMA R24, R38, R18, R24 ;  /* 0x000000122618722b */ /* 0x002fe20000000018 */
[----:B------:R-:W-:Y:S01]  /*2d40*/  IADD3 R39, PT, PT, R6, R45, RZ ;  /* 0x0000002d06277210 */ /* 0x000fe20007ffe0ff */
[----:B------:R-:W-:Y:S01]  /*2d50*/  LDS.64 R18, [R36+0x10] ;  /* 0x0000100024127984 */ /* 0x000fe20000000a00 */
[----:B---3--:R-:W-:Y:S02]  /*2d60*/  IMAD R45, R2, 0x8, R41 ;  /* 0x00000008022d7824 */ /* 0x008fe400078e0229 */
[----:B------:R-:W-:Y:S01]  /*2d70*/  IADD3 R44, PT, PT, R6, R39, RZ ;  /* 0x00000027062c7210 */ /* 0x000fe20007ffe0ff */
[----:B----4-:R-:W-:-:S02]  /*2d80*/  DMUL R28, R16, R28 ;  /* 0x0000001c101c7228 */ /* 0x010fc40000000000 */
[----:B------:R-:W-:Y:S01]  /*2d90*/  LEA R38, R2, R45, 0x3 ;  /* 0x0000002d02267211 */ /* 0x000fe200078e18ff */
[----:B------:R-:W1:Y:S05]  /*2da0*/  LDS.64 R16, [R39] ;  /* 0x0000000027107984 */ /* 0x000e6a0000000a00 */
[----:B------:R-:W-:Y:S01]  /*2db0*/  LDS.64 R38, [R38] ;  /* 0x0000000026267984 */ /* 0x000fe20000000a00 */
[----:B-----5:R-:W-:-:S03]  /*2dc0*/  DFMA R32, R20, R32, R24 ;  /* 0x000000201420722b */ /* 0x020fc60000000018 */
[----:B------:R-:W-:Y:S04]  /*2dd0*/  LDS.64 R20, [R13+0x8] ;  /* 0x000008000d147984 */ /* 0x000fe80000000a00 */
[----:B------:R-:W3:Y:S01]  /*2de0*/  LDS.64 R24, [R41] ;  /* 0x0000000029187984 */ /* 0x000ee20000000a00 */
[----:B------:R-:W-:-:S03]  /*2df0*/  DADD R32, R22, R32 ;  /* 0x0000000016207229 */ /* 0x000fc60000000020 */
[----:B------:R-:W-:Y:S01]  /*2e00*/  LDS.64 R40, [R13+0x18] ;  /* 0x000018000d287984 */ /* 0x000fe20000000a00 */
[----:B0-----:R-:W-:-:S03]  /*2e10*/  DFMA R26, R30, R26, R28 ;  /* 0x0000001a1e1a722b */ /* 0x001fc6000000001c */
[----:B------:R-:W-:Y:S04]  /*2e20*/  LDS.64 R28, [R35+0x10] ;  /* 0x00001000231c7984 */ /* 0x000fe80000000a00 */
[----:B------:R-:W0:Y:S01]  /*2e30*/  LDS.64 R30, [R37+0x10] ;  /* 0x00001000251e7984 */ /* 0x000e220000000a00 */
[----:B-1----:R-:W-:-:S03]  /*2e40*/  DMUL R16, R18, R16 ;  /* 0x0000001012107228 */ /* 0x002fc60000000000 */
[----:B------:R-:W1:Y:S01]  /*2e50*/  LDS.64 R18, [R44] ;  /* 0x000000002c127984 */ /* 0x000e620000000a00 */
[----:B---3--:R-:W-:-:S03]  /*2e60*/  DFMA R20, R20, R24, R26 ;  /* 0x000000181414722b */ /* 0x008fc6000000001a */
[----:B------:R-:W-:Y:S04]  /*2e70*/  LDS.64 R24, [R35+0x18] ;  /* 0x0000180023187984 */ /* 0x000fe80000000a00 */
[----:B------:R-:W-:Y:S01]  /*2e80*/  LDS.64 R26, [R45] ;  /* 0x000000002d1a7984 */ /* 0x000fe20000000a00 */
[----:B------:R-:W-:Y:S02]  /*2e90*/  DADD R20, R32, R20 ;  /* 0x0000000020147229 */ /* 0x000fe40000000014 */
[----:B0-----:R-:W-:Y:S01]  /*2ea0*/  DFMA R16, R30, R28, R16 ;  /* 0x0000001c1e10722b */ /* 0x001fe20000000010 */
[----:B------:R-:W0:Y:S04]  /*2eb0*/  LDS.64 R28, [R13+0x10] ;  /* 0x000010000d1c7984 */ /* 0x000e280000000a00 */
[----:B------:R-:W3:Y:S01]  /*2ec0*/  LDS.64 R30, [R37+0x18] ;  /* 0x00001800251e7984 */ /* 0x000ee20000000a00 */
[----:B-1----:R-:W-:-:S02]  /*2ed0*/  DMUL R18, R42, R18 ;  /* 0x000000122a127228 */ /* 0x002fc40000000000 */
[----:B0-----:R-:W-:-:S06]  /*2ee0*/  DFMA R16, R28, R26, R16 ;  /* 0x0000001a1c10722b */ /* 0x001fcc0000000010 */
[----:B---3--:R-:W-:Y:S02]  /*2ef0*/  DFMA R18, R30, R24, R18 ;  /* 0x000000181e12722b */ /* 0x008fe40000000012 */
[----:B------:R-:W-:-:S06]  /*2f00*/  DADD R16, R20, R16 ;  /* 0x0000000014107229 */ /* 0x000fcc0000000010 */
[----:B------:R-:W-:-:S08]  /*2f10*/  DFMA R18, R40, R38, R18 ;  /* 0x000000262812722b */ /* 0x000fd00000000012 */
[----:B------:R-:W-:-:S11]  /*2f20*/  DADD R22, R16, R18 ;  /* 0x0000000010167229 */ /* 0x000fd60000000012 */
.L_x_23:
[----:B--2---:R-:W-:Y:S05]  /*2f30*/  BSYNC.RECONVERGENT B1 ;  /* 0x0000000000017941 */ /* 0x004fea0003800200 */
.L_x_22:
[----:B------:R-:W-:Y:S05]  /*2f40*/  @!P1 BRA `(.L_x_21) ;  /* 0x00000004004c9947 */ /* 0x000fea0003800000 */
[----:B------:R-:W-:Y:S01]  /*2f50*/  ISETP.NE.AND P0, PT, R8, 0x1, PT ;  /* 0x000000010800780c */ /* 0x000fe20003f05270 */
[----:B------:R-:W-:Y:S01]  /*2f60*/  BSSY.RECONVERGENT B1, `(.L_x_24) ;  /* 0x0000030000017945 */ /* 0x000fe20003800200 */
[----:B------:R-:W-:-:S11]  /*2f70*/  LOP3.LUT P1, RZ, R11, 0x1, RZ, 0xc0, !PT ;  /* 0x000000010bff7812 */ /* 0x000fd6000782c0ff */
        /* <DEDUP_REMOVED lines=8> */
[----:B------:R-:W-:Y:S01]  /*3000*/  IMAD R17, R18, R11, R14 ;  /* 0x0000000b12117224 */ /* 0x000fe200078e020e */
[----:B0-----:R-:W-:Y:S02]  /*3010*/  ULEA UR5, UR6, UR5, 0x18 ;  /* 0x0000000506057291 */ /* 0x001fe4000f8ec0ff */
[----:B------:R-:W-:-:S02]  /*3020*/  ULEA UR7, UR6, UR7, 0x18 ;  /* 0x0000000706077291 */ /* 0x000fc4000f8ec0ff */
[----:B------:R-:W-:Y:S02]  /*3030*/  ULEA UR8, UR6, UR4, 0x18 ;  /* 0x0000000406087291 */ /* 0x000fe4000f8ec0ff */
[----:B------:R-:W-:Y:S01]  /*3040*/  LEA R28, R16, UR5, 0x3 ;  /* 0x00000005101c7c11 */ /* 0x000fe2000f8e18ff */
[-C--:B------:R-:W-:Y:S01]  /*3050*/  IMAD R16, R10, R11.reuse, R34 ;  /* 0x0000000b0a107224 */ /* 0x080fe200078e0222 */
[----:B------:R-:W-:Y:S01]  /*3060*/  LEA R19, R17, UR7, 0x3 ;  /* 0x0000000711137c11 */ /* 0x000fe2000f8e18ff */
[----:B------:R-:W-:Y:S01]  /*3070*/  UIADD3 UR4, UPT, UPT, UR4, 0x4000, URZ ;  /* 0x0000400004047890 */ /* 0x000fe2000fffe0ff */
[-C--:B------:R-:W-:Y:S01]  /*3080*/  IMAD R17, R34, R11.reuse, R12 ;  /* 0x0000000b22117224 */ /* 0x080fe200078e020c */
[----:B------:R-:W-:Y:S01]  /*3090*/  LDS.64 R38, [R28] ;  /* 0x000000001c267984 */ /* 0x000fe20000000a00 */
[----:B------:R-:W-:Y:S01]  /*30a0*/  LEA R35, R16, UR8, 0x3 ;  /* 0x0000000810237c11 */ /* 0x000fe2000f8e18ff */
[----:B------:R-:W-:Y:S01]  /*30b0*/  IMAD.IADD R16, R6, 0x1, R19 ;  /* 0x0000000106107824 */ /* 0x000fe200078e0213 */
[----:B------:R-:W-:Y:S01]  /*30c0*/  LEA R13, R13, UR5, 0x3 ;  /* 0x000000050d0d7c11 */ /* 0x000fe2000f8e18ff */
[----:B------:R-:W0:Y:S01]  /*30d0*/  LDS.64 R36, [R19] ;  /* 0x0000000013247984 */ /* 0x000e220000000a00 */
[----:B------:R-:W-:Y:S01]  /*30e0*/  ULEA UR4, UR6, UR4, 0x18 ;  /* 0x0000000406047291 */ /* 0x000fe2000f8ec0ff */
[----:B------:R-:W-:Y:S01]  /*30f0*/  IMAD R24, R17, R11, R14 ;  /* 0x0000000b11187224 */ /* 0x000fe200078e020e */
[----:B------:R-:W-:Y:S01]  /*3100*/  LEA R44, R18, UR5, 0x3 ;  /* 0x00000005122c7c11 */ /* 0x000fe2000f8e18ff */
[----:B------:R-:W-:Y:S01]  /*3110*/  LDS.64 R40, [R35] ;  /* 0x0000000023287984 */ /* 0x000fe20000000a00 */
[----:B------:R-:W-:-:S02]  /*3120*/  VIADD R34, R34, 0x2 ;  /* 0x0000000222227836 */ /* 0x000fc40000000000 */
[----:B------:R-:W-:Y:S01]  /*3130*/  LEA R45, R24, UR4, 0x3 ;  /* 0x00000004182d7c11 */ /* 0x000fe2000f8e18ff */
[----:B------:R-:W-:Y:S03]  /*3140*/  LDS.64 R20, [R28+0x8] ;  /* 0x000008001c147984 */ /* 0x000fe60000000a00 */
[----:B------:R-:W-:Y:S01]  /*3150*/  LEA R29, R2, R45, 0x3 ;  /* 0x0000002d021d7211 */ /* 0x000fe200078e18ff */
[----:B------:R-:W1:Y:S04]  /*3160*/  LDS.64 R42, [R13] ;  /* 0x000000000d2a7984 */ /* 0x000e680000000a00 */
[----:B------:R-:W2:Y:S04]  /*3170*/  LDS.64 R16, [R16] ;  /* 0x0000000010107984 */ /* 0x000ea80000000a00 */
[----:B------:R-:W-:Y:S04]  /*3180*/  LDS.64 R18, [R35+0x8] ;  /* 0x0000080023127984 */ /* 0x000fe80000000a00 */
[----:B------:R-:W-:Y:S04]  /*3190*/  LDS.64 R32, [R44] ;  /* 0x000000002c207984 */ /* 0x000fe80000000a00 */
[----:B------:R-:W3:Y:S04]  /*31a0*/  LDS.64 R30, [R45] ;  /* 0x000000002d1e7984 */ /* 0x000ee80000000a00 */
[----:B------:R-:W4:Y:S04]  /*31b0*/  LDS.64 R24, [R13+0x8] ;  /* 0x000008000d187984 */ /* 0x000f280000000a00 */
[----:B------:R-:W-:Y:S04]  /*31c0*/  LDS.64 R26, [R44+0x8] ;  /* 0x000008002c1a7984 */ /* 0x000fe80000000a00 */
[----:B------:R-:W5:Y:S01]  /*31d0*/  LDS.64 R28, [R29] ;  /* 0x000000001d1c7984 */ /* 0x000f620000000a00 */
[----:B0-----:R-:W-:-:S08]  /*31e0*/  DMUL R36, R38, R36 ;  /* 0x0000002426247228 */ /* 0x001fd00000000000 */
[----:B-1----:R-:W-:Y:S02]  /*31f0*/  DFMA R36, R42, R40, R36 ;  /* 0x000000282a24722b */ /* 0x002fe40000000024 */
[----:B--2---:R-:W-:-:S06]  /*3200*/  DMUL R16, R20, R16 ;  /* 0x0000001014107228 */ /* 0x004fcc0000000000 */
[----:B---3--:R-:W-:Y:S02]  /*3210*/  DFMA R30, R32, R30, R36 ;  /* 0x0000001e201e722b */ /* 0x008fe40000000024 */
[----:B----4-:R-:W-:-:S06]  /*3220*/  DFMA R16, R24, R18, R16 ;  /* 0x000000121810722b */ /* 0x010fcc0000000010 */
[----:B------:R-:W-:Y:S02]  /*3230*/  DADD R22, R22, R30 ;  /* 0x0000000016167229 */ /* 0x000fe4000000001e */
[----:B-----5:R-:W-:-:S08]  /*3240*/  DFMA R16, R26, R28, R16 ;  /* 0x0000001c1a10722b */ /* 0x020fd00000000010 */
[----:B------:R-:W-:-:S11]  /*3250*/  DADD R22, R22, R16 ;  /* 0x0000000016167229 */ /* 0x000fd60000000010 */
.L_x_25:
[----:B------:R-:W-:Y:S05]  /*3260*/  BSYNC.RECONVERGENT B1 ;  /* 0x0000000000017941 */ /* 0x000fea0003800200 */
.L_x_24:
        /* <DEDUP_REMOVED lines=9> */
[----:B------:R-:W-:-:S02]  /*3300*/  IMAD R10, R14, R11, R34 ;  /* 0x0000000b0e0a7224 */ /* 0x000fc400078e0222 */
[----:B------:R-:W-:-:S04]  /*3310*/  IMAD R12, R34, R11, R12 ;  /* 0x0000000b220c7224 */ /* 0x000fc800078e020c */
[----:B------:R-:W-:Y:S01]  /*3320*/  IMAD R14, R12, R11, R14 ;  /* 0x0000000b0c0e7224 */ /* 0x000fe200078e020e */
[----:B0-----:R-:W-:Y:S02]  /*3330*/  ULEA UR7, UR6, UR7, 0x18 ;  /* 0x0000000706077291 */ /* 0x001fe4000f8ec0ff */
[----:B------:R-:W-:-:S04]  /*3340*/  ULEA UR5, UR6, UR5, 0x18 ;  /* 0x0000000506057291 */ /* 0x000fc8000f8ec0ff */
[----:B------:R-:W-:Y:S01]  /*3350*/  LEA R18, R16, UR7, 0x3 ;  /* 0x0000000710127c11 */ /* 0x000fe2000f8e18ff */
[----:B------:R-:W-:Y:S01]  /*3360*/  ULEA UR7, UR6, UR4, 0x18 ;  /* 0x0000000406077291 */ /* 0x000fe2000f8ec0ff */
[----:B------:R-:W-:Y:S01]  /*3370*/  LEA R15, R15, UR5, 0x3 ;  /* 0x000000050f0f7c11 */ /* 0x000fe2000f8e18ff */
[----:B------:R-:W-:Y:S01]  /*3380*/  UIADD3 UR4, UPT, UPT, UR4, 0x4000, URZ ;  /* 0x0000400004047890 */ /* 0x000fe2000fffe0ff */
[----:B------:R-:W-:Y:S02]  /*3390*/  LEA R24, R10, UR5, 0x3 ;  /* 0x000000050a187c11 */ /* 0x000fe4000f8e18ff */
[----:B------:R-:W-:Y:S01]  /*33a0*/  LDS.64 R18, [R18] ;  /* 0x0000000012127984 */ /* 0x000fe20000000a00 */
[----:B------:R-:W-:Y:S01]  /*33b0*/  LEA R13, R13, UR7, 0x3 ;  /* 0x000000070d0d7c11 */ /* 0x000fe2000f8e18ff */
[----:B------:R-:W-:Y:S02]  /*33c0*/  ULEA UR4, UR6, UR4, 0x18 ;  /* 0x0000000406047291 */ /* 0x000fe4000f8ec0ff */
[----:B------:R-:W0:Y:S04]  /*33d0*/  LDS.64 R16, [R15] ;  /* 0x000000000f107984 */ /* 0x000e280000000a00 */
[----:B------:R-:W-:Y:S01]  /*33e0*/  LDS.64 R12, [R13] ;  /* 0x000000000d0c7984 */ /* 0x000fe20000000a00 */
[----:B------:R-:W-:-:S02]  /*33f0*/  LEA R21, R14, UR4, 0x3 ;  /* 0x000000040e157c11 */ /* 0x000fc4000f8e18ff */
[----:B------:R-:W-:Y:S01]  /*3400*/  LEA R14, R20, UR5, 0x3 ;  /* 0x00000005140e7c11 */ /* 0x000fe2000f8e18ff */
[----:B------:R-:W1:Y:S04]  /*3410*/  LDS.64 R10, [R24] ;  /* 0x00000000180a7984 */ /* 0x000e680000000a00 */
[----:B------:R-:W-:Y:S04]  /*3420*/  LDS.64 R20, [R21] ;  /* 0x0000000015147984 */ /* 0x000fe80000000a00 */
[----:B------:R-:W2:Y:S01]  /*3430*/  LDS.64 R14, [R14] ;  /* 0x000000000e0e7984 */ /* 0x000ea20000000a00 */
[----:B0-----:R-:W-:-:S08]  /*3440*/  DMUL R16, R16, R18 ;  /* 0x0000001210107228 */ /* 0x001fd00000000000 */
[----:B-1----:R-:W-:-:S08]  /*3450*/  DFMA R10, R10, R12, R16 ;  /* 0x0000000c0a0a722b */ /* 0x002fd00000000010 */
[----:B--2---:R-:W-:-:S08]  /*3460*/  DFMA R10, R14, R20, R10 ;  /* 0x000000140e0a722b */ /* 0x004fd0000000000a */
[----:B------:R-:W-:-:S11]  /*3470*/  DADD R22, R22, R10 ;  /* 0x0000000016167229 */ /* 0x000fd6000000000a */
.L_x_21:
[----:B--2---:R-:W-:Y:S05]  /*3480*/  BSYNC.RECONVERGENT B0 ;  /* 0x0000000000007941 */ /* 0x004fea0003800200 */
.L_x_20:
[----:B------:R-:W0:Y:S01]  /*3490*/  LDC.64 R10, c[0x0][0x380] ;  /* 0x0000e000ff0a7b82 */ /* 0x000e220000000a00 */
[----:B------:R-:W-:Y:S01]  /*34a0*/  IMAD.IADD R13, R5, 0x1, R0 ;  /* 0x00000001050d7824 */ /* 0x000fe200078e0200 */
[----:B------:R-:W-:-:S04]  /*34b0*/  IADD3 R0, PT, PT, R0, UR9, RZ ;  /* 0x0000000900007c10 */ /* 0x000fc8000fffe0ff */
[----:B------:R-:W-:Y:S01]  /*34c0*/  ISETP.GE.AND P0, PT, R0, R3, PT ;  /* 0x000000030000720c */ /* 0x000fe20003f06270 */
[----:B0-----:R-:W-:-:S05]  /*34d0*/  IMAD.WIDE R10, R13, 0x8, R10 ;  /* 0x000000080d0a7825 */ /* 0x001fca00078e020a */
[----:B------:R0:W-:Y:S07]  /*34e0*/  STG.E.64 desc[UR10][R10.64], R22 ;  /* 0x000000160a007986 */ /* 0x0001ee000c101b0a */
[----:B------:R-:W-:Y:S05]  /*34f0*/  @!P0 BRA `(.L_x_26) ;  /* 0xffffffe8003c8947 */ /* 0x000fea000383ffff */
[----:B------:R-:W-:Y:S05]  /*3500*/  EXIT ;  /* 0x000000000000794d */ /* 0x000fea0003800000 */
.L_x_27:
[----:B------:R-:W-:-:S00]  /*3510*/  BRA `(.L_x_27) ;  /* 0xfffffffc00fc7947 */ /* 0x000fc0000383ffff */
[----:B------:R-:W-:-:S00]  /*3520*/  NOP ;  /* 0x0000000000007918 */ /* 0x000fc00000000000 */
        /* <DEDUP_REMOVED lines=13> */
.L_x_28:


//--------------------- .nv.shared._Z7nekbonePdS_S_S_i --------------------------
	.section	.nv.shared._Z7nekbonePdS_S_S_i,"aw",@nobits
	.sectionflags	@""
	.align	8
.nv.shared._Z7nekbonePdS_S_S_i:
	.zero		34816


//--------------------- .nv.shared.reserved.0     --------------------------
	.section	.nv.shared.reserved.0,"aw",@nobits
	.weak		__nv_reservedSMEM_offset_0_alias
	.size		__nv_reservedSMEM_offset_0_alias, 0, 64
	.other		__nv_reservedSMEM_offset_0_alias,@"STO_CUDA_RESERVED_SHARED STV_DEFAULT"
__nv_reservedSMEM_offset_0_alias:
	.zero		0
	.zero		64


//--------------------- .nv.constant0._Z7nekbonePdS_S_S_i --------------------------
	.section	.nv.constant0._Z7nekbonePdS_S_S_i,"a",@progbits
	.sectionflags	@""
	.align	4
.nv.constant0._Z7nekbonePdS_S_S_i:
	.zero		932


//--------------------- SYMBOLS --------------------------

	.type		.nv.reservedSmem.offset0,@object
	.size		.nv.reservedSmem.offset0,0x4
	.type		.nv.reservedSmem.cap,@object
	.size		.nv.reservedSmem.cap,0x4
